//
// Generated by NVIDIA NVVM Compiler
//
// Compiler Build ID: CL-36424714
// Cuda compilation tools, release 13.0, V13.0.88
// Based on NVVM 20.0.0
//

.version 9.0
.target sm_100
.address_size 64

	// .globl	_Z14sigmoid_kernelPKfPfi
.extern .func  (.param .b32 func_retval0) vprintf
(
	.param .b64 vprintf_param_0,
	.param .b64 vprintf_param_1
)
;
.global .align 1 .b8 $str[30] = {72, 101, 108, 108, 111, 32, 102, 114, 111, 109, 32, 116, 104, 101, 32, 71, 80, 85, 44, 32, 105, 110, 100, 101, 120, 32, 37, 100, 10};

.visible .entry _Z14sigmoid_kernelPKfPfi(
	.param .u64 .ptr .align 1 _Z14sigmoid_kernelPKfPfi_param_0,
	.param .u64 .ptr .align 1 _Z14sigmoid_kernelPKfPfi_param_1,
	.param .u32 _Z14sigmoid_kernelPKfPfi_param_2
)
{
	.reg .pred 	%p<7>;
	.reg .b32 	%r<41>;
	.reg .b32 	%f<65>;
	.reg .b64 	%rd<18>;

	ld.param.u64 	%rd3, [_Z14sigmoid_kernelPKfPfi_param_0];
	ld.param.u64 	%rd4, [_Z14sigmoid_kernelPKfPfi_param_1];
	ld.param.u32 	%r12, [_Z14sigmoid_kernelPKfPfi_param_2];
	cvta.to.global.u64 	%rd1, %rd4;
	cvta.to.global.u64 	%rd2, %rd3;
	mov.u32 	%r13, %nctaid.x;
	mov.u32 	%r14, %ntid.x;
	mul.lo.s32 	%r1, %r13, %r14;
	mov.u32 	%r15, %ctaid.x;
	mov.u32 	%r16, %tid.x;
	mad.lo.s32 	%r39, %r14, %r15, %r16;
	setp.ge.s32 	%p1, %r39, %r12;
	@%p1 bra 	$L__BB0_7;
	add.s32 	%r17, %r39, %r1;
	max.s32 	%r18, %r12, %r17;
	setp.lt.s32 	%p2, %r17, %r12;
	selp.u32 	%r19, 1, 0, %p2;
	add.s32 	%r20, %r17, %r19;
	sub.s32 	%r21, %r18, %r20;
	div.u32 	%r22, %r21, %r1;
	add.s32 	%r3, %r22, %r19;
	and.b32  	%r23, %r3, 3;
	setp.eq.s32 	%p3, %r23, 3;
	@%p3 bra 	$L__BB0_4;
	add.s32 	%r24, %r3, 1;
	and.b32  	%r25, %r24, 3;
	neg.s32 	%r37, %r25;
$L__BB0_3:
	.pragma "nounroll";
	mul.wide.s32 	%rd5, %r39, 4;
	add.s64 	%rd6, %rd1, %rd5;
	add.s64 	%rd7, %rd2, %rd5;
	ld.global.f32 	%f1, [%rd7];
	fma.rn.f32 	%f2, %f1, 0f3BBB989D, 0f3F000000;
	cvt.sat.f32.f32 	%f3, %f2;
	mov.f32 	%f4, 0f4B400001;
	mov.f32 	%f5, 0f437C0000;
	fma.rm.f32 	%f6, %f3, %f5, %f4;
	add.f32 	%f7, %f6, 0fCB40007F;
	neg.f32 	%f8, %f7;
	fma.rn.f32 	%f9, %f1, 0f3FB8AA3B, %f8;
	fma.rn.f32 	%f10, %f1, 0f32A57060, %f9;
	mov.b32 	%r26, %f6;
	shl.b32 	%r27, %r26, 23;
	mov.b32 	%f11, %r27;
	ex2.approx.ftz.f32 	%f12, %f10;
	fma.rn.f32 	%f13, %f12, %f11, 0f3F800000;
	rcp.rn.f32 	%f14, %f13;
	st.global.f32 	[%rd6], %f14;
	add.s32 	%r39, %r39, %r1;
	add.s32 	%r37, %r37, 1;
	setp.ne.s32 	%p4, %r37, 0;
	@%p4 bra 	$L__BB0_3;
$L__BB0_4:
	setp.lt.u32 	%p5, %r3, 3;
	@%p5 bra 	$L__BB0_7;
	mul.wide.s32 	%rd11, %r1, 4;
	shl.b32 	%r36, %r1, 2;
$L__BB0_6:
	mul.wide.s32 	%rd8, %r39, 4;
	add.s64 	%rd9, %rd2, %rd8;
	ld.global.f32 	%f15, [%rd9];
	fma.rn.f32 	%f16, %f15, 0f3BBB989D, 0f3F000000;
	cvt.sat.f32.f32 	%f17, %f16;
	mov.f32 	%f18, 0f4B400001;
	mov.f32 	%f19, 0f437C0000;
	fma.rm.f32 	%f20, %f17, %f19, %f18;
	add.f32 	%f21, %f20, 0fCB40007F;
	neg.f32 	%f22, %f21;
	fma.rn.f32 	%f23, %f15, 0f3FB8AA3B, %f22;
	fma.rn.f32 	%f24, %f15, 0f32A57060, %f23;
	mov.b32 	%r28, %f20;
	shl.b32 	%r29, %r28, 23;
	mov.b32 	%f25, %r29;
	ex2.approx.ftz.f32 	%f26, %f24;
	fma.rn.f32 	%f27, %f26, %f25, 0f3F800000;
	rcp.rn.f32 	%f28, %f27;
	add.s64 	%rd10, %rd1, %rd8;
	st.global.f32 	[%rd10], %f28;
	add.s64 	%rd12, %rd9, %rd11;
	ld.global.f32 	%f29, [%rd12];
	fma.rn.f32 	%f30, %f29, 0f3BBB989D, 0f3F000000;
	cvt.sat.f32.f32 	%f31, %f30;
	fma.rm.f32 	%f32, %f31, %f19, %f18;
	add.f32 	%f33, %f32, 0fCB40007F;
	neg.f32 	%f34, %f33;
	fma.rn.f32 	%f35, %f29, 0f3FB8AA3B, %f34;
	fma.rn.f32 	%f36, %f29, 0f32A57060, %f35;
	mov.b32 	%r30, %f32;
	shl.b32 	%r31, %r30, 23;
	mov.b32 	%f37, %r31;
	ex2.approx.ftz.f32 	%f38, %f36;
	fma.rn.f32 	%f39, %f38, %f37, 0f3F800000;
	rcp.rn.f32 	%f40, %f39;
	add.s64 	%rd13, %rd10, %rd11;
	st.global.f32 	[%rd13], %f40;
	add.s64 	%rd14, %rd12, %rd11;
	ld.global.f32 	%f41, [%rd14];
	fma.rn.f32 	%f42, %f41, 0f3BBB989D, 0f3F000000;
	cvt.sat.f32.f32 	%f43, %f42;
	fma.rm.f32 	%f44, %f43, %f19, %f18;
	add.f32 	%f45, %f44, 0fCB40007F;
	neg.f32 	%f46, %f45;
	fma.rn.f32 	%f47, %f41, 0f3FB8AA3B, %f46;
	fma.rn.f32 	%f48, %f41, 0f32A57060, %f47;
	mov.b32 	%r32, %f44;
	shl.b32 	%r33, %r32, 23;
	mov.b32 	%f49, %r33;
	ex2.approx.ftz.f32 	%f50, %f48;
	fma.rn.f32 	%f51, %f50, %f49, 0f3F800000;
	rcp.rn.f32 	%f52, %f51;
	add.s64 	%rd15, %rd13, %rd11;
	st.global.f32 	[%rd15], %f52;
	add.s64 	%rd16, %rd14, %rd11;
	ld.global.f32 	%f53, [%rd16];
	fma.rn.f32 	%f54, %f53, 0f3BBB989D, 0f3F000000;
	cvt.sat.f32.f32 	%f55, %f54;
	fma.rm.f32 	%f56, %f55, %f19, %f18;
	add.f32 	%f57, %f56, 0fCB40007F;
	neg.f32 	%f58, %f57;
	fma.rn.f32 	%f59, %f53, 0f3FB8AA3B, %f58;
	fma.rn.f32 	%f60, %f53, 0f32A57060, %f59;
	mov.b32 	%r34, %f56;
	shl.b32 	%r35, %r34, 23;
	mov.b32 	%f61, %r35;
	ex2.approx.ftz.f32 	%f62, %f60;
	fma.rn.f32 	%f63, %f62, %f61, 0f3F800000;
	rcp.rn.f32 	%f64, %f63;
	add.s64 	%rd17, %rd15, %rd11;
	st.global.f32 	[%rd17], %f64;
	add.s32 	%r39, %r36, %r39;
	setp.lt.s32 	%p6, %r39, %r12;
	@%p6 bra 	$L__BB0_6;
$L__BB0_7:
	ret;

}
	// .globl	_Z25sigmoid_derivative_kernelPKfS0_Pfi
.visible .entry _Z25sigmoid_derivative_kernelPKfS0_Pfi(
	.param .u64 .ptr .align 1 _Z25sigmoid_derivative_kernelPKfS0_Pfi_param_0,
	.param .u64 .ptr .align 1 _Z25sigmoid_derivative_kernelPKfS0_Pfi_param_1,
	.param .u64 .ptr .align 1 _Z25sigmoid_derivative_kernelPKfS0_Pfi_param_2,
	.param .u32 _Z25sigmoid_derivative_kernelPKfS0_Pfi_param_3
)
{
	.reg .pred 	%p<7>;
	.reg .b32 	%r<31>;
	.reg .b32 	%f<28>;
	.reg .b64 	%rd<25>;

	ld.param.u64 	%rd4, [_Z25sigmoid_derivative_kernelPKfS0_Pfi_param_0];
	ld.param.u64 	%rd5, [_Z25sigmoid_derivative_kernelPKfS0_Pfi_param_1];
	ld.param.u64 	%rd6, [_Z25sigmoid_derivative_kernelPKfS0_Pfi_param_2];
	ld.param.u32 	%r12, [_Z25sigmoid_derivative_kernelPKfS0_Pfi_param_3];
	cvta.to.global.u64 	%rd1, %rd6;
	cvta.to.global.u64 	%rd2, %rd5;
	cvta.to.global.u64 	%rd3, %rd4;
	mov.u32 	%r13, %nctaid.x;
	mov.u32 	%r14, %ntid.x;
	mul.lo.s32 	%r1, %r13, %r14;
	mov.u32 	%r15, %ctaid.x;
	mov.u32 	%r16, %tid.x;
	mad.lo.s32 	%r29, %r14, %r15, %r16;
	setp.ge.s32 	%p1, %r29, %r12;
	@%p1 bra 	$L__BB1_7;
	add.s32 	%r17, %r29, %r1;
	max.s32 	%r18, %r12, %r17;
	setp.lt.s32 	%p2, %r17, %r12;
	selp.u32 	%r19, 1, 0, %p2;
	add.s32 	%r20, %r17, %r19;
	sub.s32 	%r21, %r18, %r20;
	div.u32 	%r22, %r21, %r1;
	add.s32 	%r3, %r22, %r19;
	and.b32  	%r23, %r3, 3;
	setp.eq.s32 	%p3, %r23, 3;
	@%p3 bra 	$L__BB1_4;
	add.s32 	%r24, %r3, 1;
	and.b32  	%r25, %r24, 3;
	neg.s32 	%r27, %r25;
$L__BB1_3:
	.pragma "nounroll";
	mul.wide.s32 	%rd7, %r29, 4;
	add.s64 	%rd8, %rd1, %rd7;
	add.s64 	%rd9, %rd2, %rd7;
	add.s64 	%rd10, %rd3, %rd7;
	ld.global.f32 	%f1, [%rd10];
	mov.f32 	%f2, 0f3F800000;
	sub.f32 	%f3, %f2, %f1;
	mul.f32 	%f4, %f1, %f3;
	ld.global.f32 	%f5, [%rd9];
	mul.f32 	%f6, %f5, %f4;
	st.global.f32 	[%rd8], %f6;
	add.s32 	%r29, %r29, %r1;
	add.s32 	%r27, %r27, 1;
	setp.ne.s32 	%p4, %r27, 0;
	@%p4 bra 	$L__BB1_3;
$L__BB1_4:
	setp.lt.u32 	%p5, %r3, 3;
	@%p5 bra 	$L__BB1_7;
	mul.wide.s32 	%rd15, %r1, 4;
	shl.b32 	%r26, %r1, 2;
$L__BB1_6:
	mul.wide.s32 	%rd11, %r29, 4;
	add.s64 	%rd12, %rd3, %rd11;
	ld.global.f32 	%f7, [%rd12];
	mov.f32 	%f8, 0f3F800000;
	sub.f32 	%f9, %f8, %f7;
	mul.f32 	%f10, %f7, %f9;
	add.s64 	%rd13, %rd2, %rd11;
	ld.global.f32 	%f11, [%rd13];
	mul.f32 	%f12, %f11, %f10;
	add.s64 	%rd14, %rd1, %rd11;
	st.global.f32 	[%rd14], %f12;
	add.s64 	%rd16, %rd12, %rd15;
	ld.global.f32 	%f13, [%rd16];
	sub.f32 	%f14, %f8, %f13;
	mul.f32 	%f15, %f13, %f14;
	add.s64 	%rd17, %rd13, %rd15;
	ld.global.f32 	%f16, [%rd17];
	mul.f32 	%f17, %f16, %f15;
	add.s64 	%rd18, %rd14, %rd15;
	st.global.f32 	[%rd18], %f17;
	add.s64 	%rd19, %rd16, %rd15;
	ld.global.f32 	%f18, [%rd19];
	sub.f32 	%f19, %f8, %f18;
	mul.f32 	%f20, %f18, %f19;
	add.s64 	%rd20, %rd17, %rd15;
	ld.global.f32 	%f21, [%rd20];
	mul.f32 	%f22, %f21, %f20;
	add.s64 	%rd21, %rd18, %rd15;
	st.global.f32 	[%rd21], %f22;
	add.s64 	%rd22, %rd19, %rd15;
	ld.global.f32 	%f23, [%rd22];
	sub.f32 	%f24, %f8, %f23;
	mul.f32 	%f25, %f23, %f24;
	add.s64 	%rd23, %rd20, %rd15;
	ld.global.f32 	%f26, [%rd23];
	mul.f32 	%f27, %f26, %f25;
	add.s64 	%rd24, %rd21, %rd15;
	st.global.f32 	[%rd24], %f27;
	add.s32 	%r29, %r26, %r29;
	setp.lt.s32 	%p6, %r29, %r12;
	@%p6 bra 	$L__BB1_6;
$L__BB1_7:
	ret;

}
	// .globl	_Z19output_error_kernelPKfS0_Pfi
.visible .entry _Z19output_error_kernelPKfS0_Pfi(
	.param .u64 .ptr .align 1 _Z19output_error_kernelPKfS0_Pfi_param_0,
	.param .u64 .ptr .align 1 _Z19output_error_kernelPKfS0_Pfi_param_1,
	.param .u64 .ptr .align 1 _Z19output_error_kernelPKfS0_Pfi_param_2,
	.param .u32 _Z19output_error_kernelPKfS0_Pfi_param_3
)
{
	.reg .pred 	%p<7>;
	.reg .b32 	%r<31>;
	.reg .b32 	%f<33>;
	.reg .b64 	%rd<25>;

	ld.param.u64 	%rd4, [_Z19output_error_kernelPKfS0_Pfi_param_0];
	ld.param.u64 	%rd5, [_Z19output_error_kernelPKfS0_Pfi_param_1];
	ld.param.u64 	%rd6, [_Z19output_error_kernelPKfS0_Pfi_param_2];
	ld.param.u32 	%r12, [_Z19output_error_kernelPKfS0_Pfi_param_3];
	cvta.to.global.u64 	%rd1, %rd6;
	cvta.to.global.u64 	%rd2, %rd5;
	cvta.to.global.u64 	%rd3, %rd4;
	mov.u32 	%r13, %nctaid.x;
	mov.u32 	%r14, %ntid.x;
	mul.lo.s32 	%r1, %r13, %r14;
	mov.u32 	%r15, %ctaid.x;
	mov.u32 	%r16, %tid.x;
	mad.lo.s32 	%r29, %r14, %r15, %r16;
	setp.ge.s32 	%p1, %r29, %r12;
	@%p1 bra 	$L__BB2_7;
	add.s32 	%r17, %r29, %r1;
	max.s32 	%r18, %r12, %r17;
	setp.lt.s32 	%p2, %r17, %r12;
	selp.u32 	%r19, 1, 0, %p2;
	add.s32 	%r20, %r17, %r19;
	sub.s32 	%r21, %r18, %r20;
	div.u32 	%r22, %r21, %r1;
	add.s32 	%r3, %r22, %r19;
	and.b32  	%r23, %r3, 3;
	setp.eq.s32 	%p3, %r23, 3;
	@%p3 bra 	$L__BB2_4;
	add.s32 	%r24, %r3, 1;
	and.b32  	%r25, %r24, 3;
	neg.s32 	%r27, %r25;
$L__BB2_3:
	.pragma "nounroll";
	mul.wide.s32 	%rd7, %r29, 4;
	add.s64 	%rd8, %rd1, %rd7;
	add.s64 	%rd9, %rd2, %rd7;
	add.s64 	%rd10, %rd3, %rd7;
	ld.global.f32 	%f1, [%rd10];
	ld.global.f32 	%f2, [%rd9];
	sub.f32 	%f3, %f1, %f2;
	mov.f32 	%f4, 0f3F800000;
	sub.f32 	%f5, %f4, %f2;
	mul.f32 	%f6, %f2, %f5;
	mul.f32 	%f7, %f3, %f6;
	st.global.f32 	[%rd8], %f7;
	add.s32 	%r29, %r29, %r1;
	add.s32 	%r27, %r27, 1;
	setp.ne.s32 	%p4, %r27, 0;
	@%p4 bra 	$L__BB2_3;
$L__BB2_4:
	setp.lt.u32 	%p5, %r3, 3;
	@%p5 bra 	$L__BB2_7;
	mul.wide.s32 	%rd15, %r1, 4;
	shl.b32 	%r26, %r1, 2;
$L__BB2_6:
	mul.wide.s32 	%rd11, %r29, 4;
	add.s64 	%rd12, %rd3, %rd11;
	ld.global.f32 	%f8, [%rd12];
	add.s64 	%rd13, %rd2, %rd11;
	ld.global.f32 	%f9, [%rd13];
	sub.f32 	%f10, %f8, %f9;
	mov.f32 	%f11, 0f3F800000;
	sub.f32 	%f12, %f11, %f9;
	mul.f32 	%f13, %f9, %f12;
	mul.f32 	%f14, %f10, %f13;
	add.s64 	%rd14, %rd1, %rd11;
	st.global.f32 	[%rd14], %f14;
	add.s64 	%rd16, %rd12, %rd15;
	ld.global.f32 	%f15, [%rd16];
	add.s64 	%rd17, %rd13, %rd15;
	ld.global.f32 	%f16, [%rd17];
	sub.f32 	%f17, %f15, %f16;
	sub.f32 	%f18, %f11, %f16;
	mul.f32 	%f19, %f16, %f18;
	mul.f32 	%f20, %f17, %f19;
	add.s64 	%rd18, %rd14, %rd15;
	st.global.f32 	[%rd18], %f20;
	add.s64 	%rd19, %rd16, %rd15;
	ld.global.f32 	%f21, [%rd19];
	add.s64 	%rd20, %rd17, %rd15;
	ld.global.f32 	%f22, [%rd20];
	sub.f32 	%f23, %f21, %f22;
	sub.f32 	%f24, %f11, %f22;
	mul.f32 	%f25, %f22, %f24;
	mul.f32 	%f26, %f23, %f25;
	add.s64 	%rd21, %rd18, %rd15;
	st.global.f32 	[%rd21], %f26;
	add.s64 	%rd22, %rd19, %rd15;
	ld.global.f32 	%f27, [%rd22];
	add.s64 	%rd23, %rd20, %rd15;
	ld.global.f32 	%f28, [%rd23];
	sub.f32 	%f29, %f27, %f28;
	sub.f32 	%f30, %f11, %f28;
	mul.f32 	%f31, %f28, %f30;
	mul.f32 	%f32, %f29, %f31;
	add.s64 	%rd24, %rd21, %rd15;
	st.global.f32 	[%rd24], %f32;
	add.s32 	%r29, %r26, %r29;
	setp.lt.s32 	%p6, %r29, %r12;
	@%p6 bra 	$L__BB2_6;
$L__BB2_7:
	ret;

}
	// .globl	_Z11hello_worldv
.visible .entry _Z11hello_worldv()
{
	.local .align 8 .b8 	__local_depot3[8];
	.reg .b64 	%SP;
	.reg .b64 	%SPL;
	.reg .b32 	%r<7>;
	.reg .b64 	%rd<5>;

	mov.u64 	%SPL, __local_depot3;
	cvta.local.u64 	%SP, %SPL;
	add.u64 	%rd1, %SP, 0;
	add.u64 	%rd2, %SPL, 0;
	mov.u32 	%r1, %ctaid.x;
	shl.b32 	%r2, %r1, 5;
	mov.u32 	%r3, %tid.x;
	add.s32 	%r4, %r2, %r3;
	st.local.u32 	[%rd2], %r4;
	mov.u64 	%rd3, $str;
	cvta.global.u64 	%rd4, %rd3;
	{ // callseq 0, 0
	.param .b64 param0;
	st.param.b64 	[param0], %rd4;
	.param .b64 param1;
	st.param.b64 	[param1], %rd1;
	.param .b32 retval0;
	call.uni (retval0), 
	vprintf, 
	(
	param0, 
	param1
	);
	ld.param.b32 	%r5, [retval0];
	} // callseq 0
	ret;

}


// ===== COMPILED SASS (sm_100) =====

	.target	sm_100

	.elftype	@"ET_EXEC"


//--------------------- .note.nv.tkinfo           --------------------------
	.section	.note.nv.tkinfo,"",@"SHT_NOTE"
	.sectionflags	@"SHF_NOTE_NV_TKINFO"
	.tkinfo
        /*0018*/ 	.word	0x00000002
        /*0030*/ 	.string	""
        /*0030*/ 	.string	"ptxas"
        /*0030*/ 	.string	"Cuda compilation tools, release 13.0, V13.0.88"
        /*0030*/ 	.string	"Build cuda_13.0.r13.0/compiler.36424714_0"
        /*0030*/ 	.string	"-arch sm_100 -m 64 "



//--------------------- .note.nv.cuinfo           --------------------------
	.section	.note.nv.cuinfo,"",@"SHT_NOTE"
	.sectionflags	@"SHF_NOTE_NV_CUINFO"
        /*0018*/ 	.short	0x0002
        /*001a*/ 	.short	0x0064
        /*001c*/ 	.short	0x0082
	.zero		2


//--------------------- .nv.info                  --------------------------
	.section	.nv.info,"",@"SHT_CUDA_INFO"
	.align	4


	//----- nvinfo : EIATTR_REGCOUNT
	.align		4
        /*0000*/ 	.byte	0x04, 0x2f
        /*0002*/ 	.short	(.L_2 - .L_1)
	.align		4
.L_1:
        /*0004*/ 	.word	index@(_Z14sigmoid_kernelPKfPfi)
        /*0008*/ 	.word	0x00000018


	//----- nvinfo : EIATTR_FRAME_SIZE
	.align		4
.L_2:
        /*000c*/ 	.byte	0x04, 0x11
        /*000e*/ 	.short	(.L_4 - .L_3)
	.align		4
.L_3:
        /*0010*/ 	.word	index@($__internal_0_$__cuda_sm20_rcp_rn_f32_slowpath)
        /*0014*/ 	.word	0x00000000


	//----- nvinfo : EIATTR_FRAME_SIZE
	.align		4
.L_4:
        /*0018*/ 	.byte	0x04, 0x11
        /*001a*/ 	.short	(.L_6 - .L_5)
	.align		4
.L_5:
        /*001c*/ 	.word	index@(_Z14sigmoid_kernelPKfPfi)
        /*0020*/ 	.word	0x00000000


	//----- nvinfo : EIATTR_REGCOUNT
	.align		4
.L_6:
        /*0024*/ 	.byte	0x04, 0x2f
        /*0026*/ 	.short	(.L_8 - .L_7)
	.align		4
.L_7:
        /*0028*/ 	.word	index@(_Z25sigmoid_derivative_kernelPKfS0_Pfi)
        /*002c*/ 	.word	0x0000001a


	//----- nvinfo : EIATTR_FRAME_SIZE
	.align		4
.L_8:
        /*0030*/ 	.byte	0x04, 0x11
        /*0032*/ 	.short	(.L_10 - .L_9)
	.align		4
.L_9:
        /*0034*/ 	.word	index@(_Z25sigmoid_derivative_kernelPKfS0_Pfi)
        /*0038*/ 	.word	0x00000000


	//----- nvinfo : EIATTR_REGCOUNT
	.align		4
.L_10:
        /*003c*/ 	.byte	0x04, 0x2f
        /*003e*/ 	.short	(.L_12 - .L_11)
	.align		4
.L_11:
        /*0040*/ 	.word	index@(_Z19output_error_kernelPKfS0_Pfi)
        /*0044*/ 	.word	0x0000001c


	//----- nvinfo : EIATTR_FRAME_SIZE
	.align		4
.L_12:
        /*0048*/ 	.byte	0x04, 0x11
        /*004a*/ 	.short	(.L_14 - .L_13)
	.align		4
.L_13:
        /*004c*/ 	.word	index@(_Z19output_error_kernelPKfS0_Pfi)
        /*0050*/ 	.word	0x00000000


	//----- nvinfo : EIATTR_REGCOUNT
	.align		4
.L_14:
        /*0054*/ 	.byte	0x04, 0x2f
        /*0056*/ 	.short	(.L_16 - .L_15)
	.align		4
.L_15:
        /*0058*/ 	.word	index@(_Z11hello_worldv)
        /*005c*/ 	.word	0x00000018


	//----- nvinfo : EIATTR_FRAME_SIZE
	.align		4
.L_16:
        /*0060*/ 	.byte	0x04, 0x11
        /*0062*/ 	.short	(.L_18 - .L_17)
	.align		4
.L_17:
        /*0064*/ 	.word	index@(_Z11hello_worldv)
        /*0068*/ 	.word	0x00000008


	//----- nvinfo : EIATTR_MIN_STACK_SIZE
	.align		4
.L_18:
        /*006c*/ 	.byte	0x04, 0x12
        /*006e*/ 	.short	(.L_20 - .L_19)
	.align		4
.L_19:
        /*0070*/ 	.word	index@(_Z11hello_worldv)
        /*0074*/ 	.word	0x00000008


	//----- nvinfo : EIATTR_MIN_STACK_SIZE
	.align		4
.L_20:
        /*0078*/ 	.byte	0x04, 0x12
        /*007a*/ 	.short	(.L_22 - .L_21)
	.align		4
.L_21:
        /*007c*/ 	.word	index@(_Z19output_error_kernelPKfS0_Pfi)
        /*0080*/ 	.word	0x00000000


	//----- nvinfo : EIATTR_MIN_STACK_SIZE
	.align		4
.L_22:
        /*0084*/ 	.byte	0x04, 0x12
        /*0086*/ 	.short	(.L_24 - .L_23)
	.align		4
.L_23:
        /*0088*/ 	.word	index@(_Z25sigmoid_derivative_kernelPKfS0_Pfi)
        /*008c*/ 	.word	0x00000000


	//----- nvinfo : EIATTR_MIN_STACK_SIZE
	.align		4
.L_24:
        /*0090*/ 	.byte	0x04, 0x12
        /*0092*/ 	.short	(.L_26 - .L_25)
	.align		4
.L_25:
        /*0094*/ 	.word	index@(_Z14sigmoid_kernelPKfPfi)
        /*0098*/ 	.word	0x00000000
.L_26:


//--------------------- .nv.compat                --------------------------
	.section	.nv.compat,"",@"SHT_CUDA_COMPAT_INFO"
	.align	4
        /*0000*/ 	.byte	0x02, 0x09, 0x00, 0x00, 0x02, 0x02, 0x01, 0x00, 0x02, 0x05, 0x05, 0x00, 0x03, 0x07, 0x01, 0x01
        /*0010*/ 	.byte	0x02, 0x03, 0x00, 0x00, 0x02, 0x06, 0x01, 0x00, 0x04, 0x0b, 0x08, 0x00, 0x09, 0x00, 0x00, 0x00
        /*0020*/ 	.byte	0x00, 0x00, 0x00, 0x00


//--------------------- .nv.info._Z11hello_worldv --------------------------
	.section	.nv.info._Z11hello_worldv,"",@"SHT_CUDA_INFO"
	.sectionflags	@""
	.align	4


	//----- nvinfo : EIATTR_CUDA_API_VERSION
	.align		4
        /*0000*/ 	.byte	0x04, 0x37
        /*0002*/ 	.short	(.L_28 - .L_27)
.L_27:
        /*0004*/ 	.word	0x00000082


	//----- nvinfo : EIATTR_SPARSE_MMA_MASK
	.align		4
.L_28:
        /*0008*/ 	.byte	0x03, 0x50
        /*000a*/ 	.short	0x0000


	//----- nvinfo : EIATTR_MAXREG_COUNT
	.align		4
        /*000c*/ 	.byte	0x03, 0x1b
        /*000e*/ 	.short	0x00ff


	//----- nvinfo : EIATTR_EXTERNS
	.align		4
        /*0010*/ 	.byte	0x04, 0x0f
        /*0012*/ 	.short	(.L_30 - .L_29)


	//   ....[0]....
	.align		4
.L_29:
        /*0014*/ 	.word	index@(vprintf)


	//----- nvinfo : EIATTR_MERCURY_ISA_VERSION
	.align		4
.L_30:
        /*0018*/ 	.byte	0x03, 0x5f
        /*001a*/ 	.short	0x0101


	//----- nvinfo : EIATTR_VRC_CTA_INIT_COUNT
	.align		4
        /*001c*/ 	.byte	0x02, 0x4a
	.zero		1
	.zero		1


	//----- nvinfo : EIATTR_SYSCALL_OFFSETS
	.align		4
        /*0020*/ 	.byte	0x04, 0x46
        /*0022*/ 	.short	(.L_32 - .L_31)


	//   ....[0]....
.L_31:
        /*0024*/ 	.word	0x00000100


	//----- nvinfo : EIATTR_EXIT_INSTR_OFFSETS
	.align		4
.L_32:
        /*0028*/ 	.byte	0x04, 0x1c
        /*002a*/ 	.short	(.L_34 - .L_33)


	//   ....[0]....
.L_33:
        /*002c*/ 	.word	0x00000110


	//----- nvinfo : EIATTR_SW_WAR
	.align		4
.L_34:
        /*0030*/ 	.byte	0x04, 0x36
        /*0032*/ 	.short	(.L_36 - .L_35)
.L_35:
        /*0034*/ 	.word	0x00000008
.L_36:


//--------------------- .nv.info._Z19output_error_kernelPKfS0_Pfi --------------------------
	.section	.nv.info._Z19output_error_kernelPKfS0_Pfi,"",@"SHT_CUDA_INFO"
	.sectionflags	@""
	.align	4


	//----- nvinfo : EIATTR_CUDA_API_VERSION
	.align		4
        /*0000*/ 	.byte	0x04, 0x37
        /*0002*/ 	.short	(.L_38 - .L_37)
.L_37:
        /*0004*/ 	.word	0x00000082


	//----- nvinfo : EIATTR_KPARAM_INFO
	.align		4
.L_38:
        /*0008*/ 	.byte	0x04, 0x17
        /*000a*/ 	.short	(.L_40 - .L_39)
.L_39:
        /*000c*/ 	.word	0x00000000
        /*0010*/ 	.short	0x0003
        /*0012*/ 	.short	0x0018
        /*0014*/ 	.byte	0x00, 0xf0, 0x11, 0x00


	//----- nvinfo : EIATTR_KPARAM_INFO
	.align		4
.L_40:
        /*0018*/ 	.byte	0x04, 0x17
        /*001a*/ 	.short	(.L_42 - .L_41)
.L_41:
        /*001c*/ 	.word	0x00000000
        /*0020*/ 	.short	0x0002
        /*0022*/ 	.short	0x0010
        /*0024*/ 	.byte	0x00, 0xf5, 0x21, 0x00


	//----- nvinfo : EIATTR_KPARAM_INFO
	.align		4
.L_42:
        /*0028*/ 	.byte	0x04, 0x17
        /*002a*/ 	.short	(.L_44 - .L_43)
.L_43:
        /*002c*/ 	.word	0x00000000
        /*0030*/ 	.short	0x0001
        /*0032*/ 	.short	0x0008
        /*0034*/ 	.byte	0x00, 0xf5, 0x21, 0x00


	//----- nvinfo : EIATTR_KPARAM_INFO
	.align		4
.L_44:
        /*0038*/ 	.byte	0x04, 0x17
        /*003a*/ 	.short	(.L_46 - .L_45)
.L_45:
        /*003c*/ 	.word	0x00000000
        /*0040*/ 	.short	0x0000
        /*0042*/ 	.short	0x0000
        /*0044*/ 	.byte	0x00, 0xf5, 0x21, 0x00


	//----- nvinfo : EIATTR_SPARSE_MMA_MASK
	.align		4
.L_46:
        /*0048*/ 	.byte	0x03, 0x50
        /*004a*/ 	.short	0x0000


	//----- nvinfo : EIATTR_MAXREG_COUNT
	.align		4
        /*004c*/ 	.byte	0x03, 0x1b
        /*004e*/ 	.short	0x00ff


	//----- nvinfo : EIATTR_MERCURY_ISA_VERSION
	.align		4
        /*0050*/ 	.byte	0x03, 0x5f
        /*0052*/ 	.short	0x0101


	//----- nvinfo : EIATTR_VRC_CTA_INIT_COUNT
	.align		4
        /*0054*/ 	.byte	0x02, 0x4a
	.zero		1
	.zero		1


	//----- nvinfo : EIATTR_EXIT_INSTR_OFFSETS
	.align		4
        /*0058*/ 	.byte	0x04, 0x1c
        /*005a*/ 	.short	(.L_48 - .L_47)


	//   ....[0]....
.L_47:
        /*005c*/ 	.word	0x00000090


	//   ....[1]....
        /*0060*/ 	.word	0x00000400


	//   ....[2]....
        /*0064*/ 	.word	0x000006c0


	//----- nvinfo : EIATTR_CRS_STACK_SIZE
	.align		4
.L_48:
        /*0068*/ 	.byte	0x04, 0x1e
        /*006a*/ 	.short	(.L_50 - .L_49)
.L_49:
        /*006c*/ 	.word	0x00000000


	//----- nvinfo : EIATTR_CBANK_PARAM_SIZE
	.align		4
.L_50:
        /*0070*/ 	.byte	0x03, 0x19
        /*0072*/ 	.short	0x001c


	//----- nvinfo : EIATTR_PARAM_CBANK
	.align		4
        /*0074*/ 	.byte	0x04, 0x0a
        /*0076*/ 	.short	(.L_52 - .L_51)
	.align		4
.L_51:
        /*0078*/ 	.word	index@(.nv.constant0._Z19output_error_kernelPKfS0_Pfi)
        /*007c*/ 	.short	0x0380
        /*007e*/ 	.short	0x001c


	//----- nvinfo : EIATTR_SW_WAR
	.align		4
.L_52:
        /*0080*/ 	.byte	0x04, 0x36
        /*0082*/ 	.short	(.L_54 - .L_53)
.L_53:
        /*0084*/ 	.word	0x00000008
.L_54:


//--------------------- .nv.info._Z25sigmoid_derivative_kernelPKfS0_Pfi --------------------------
	.section	.nv.info._Z25sigmoid_derivative_kernelPKfS0_Pfi,"",@"SHT_CUDA_INFO"
	.sectionflags	@""
	.align	4


	//----- nvinfo : EIATTR_CUDA_API_VERSION
	.align		4
        /*0000*/ 	.byte	0x04, 0x37
        /*0002*/ 	.short	(.L_56 - .L_55)
.L_55:
        /*0004*/ 	.word	0x00000082


	//----- nvinfo : EIATTR_KPARAM_INFO
	.align		4
.L_56:
        /*0008*/ 	.byte	0x04, 0x17
        /*000a*/ 	.short	(.L_58 - .L_57)
.L_57:
        /*000c*/ 	.word	0x00000000
        /*0010*/ 	.short	0x0003
        /*0012*/ 	.short	0x0018
        /*0014*/ 	.byte	0x00, 0xf0, 0x11, 0x00


	//----- nvinfo : EIATTR_KPARAM_INFO
	.align		4
.L_58:
        /*0018*/ 	.byte	0x04, 0x17
        /*001a*/ 	.short	(.L_60 - .L_59)
.L_59:
        /*001c*/ 	.word	0x00000000
        /*0020*/ 	.short	0x0002
        /*0022*/ 	.short	0x0010
        /*0024*/ 	.byte	0x00, 0xf5, 0x21, 0x00


	//----- nvinfo : EIATTR_KPARAM_INFO
	.align		4
.L_60:
        /*0028*/ 	.byte	0x04, 0x17
        /*002a*/ 	.short	(.L_62 - .L_61)
.L_61:
        /*002c*/ 	.word	0x00000000
        /*0030*/ 	.short	0x0001
        /*0032*/ 	.short	0x0008
        /*0034*/ 	.byte	0x00, 0xf5, 0x21, 0x00


	//----- nvinfo : EIATTR_KPARAM_INFO
	.align		4
.L_62:
        /*0038*/ 	.byte	0x04, 0x17
        /*003a*/ 	.short	(.L_64 - .L_63)
.L_63:
        /*003c*/ 	.word	0x00000000
        /*0040*/ 	.short	0x0000
        /*0042*/ 	.short	0x0000
        /*0044*/ 	.byte	0x00, 0xf5, 0x21, 0x00


	//----- nvinfo : EIATTR_SPARSE_MMA_MASK
	.align		4
.L_64:
        /*0048*/ 	.byte	0x03, 0x50
        /*004a*/ 	.short	0x0000


	//----- nvinfo : EIATTR_MAXREG_COUNT
	.align		4
        /*004c*/ 	.byte	0x03, 0x1b
        /*004e*/ 	.short	0x00ff


	//----- nvinfo : EIATTR_MERCURY_ISA_VERSION
	.align		4
        /*0050*/ 	.byte	0x03, 0x5f
        /*0052*/ 	.short	0x0101


	//----- nvinfo : EIATTR_VRC_CTA_INIT_COUNT
	.align		4
        /*0054*/ 	.byte	0x02, 0x4a
	.zero		1
	.zero		1


	//----- nvinfo : EIATTR_EXIT_INSTR_OFFSETS
	.align		4
        /*0058*/ 	.byte	0x04, 0x1c
        /*005a*/ 	.short	(.L_66 - .L_65)


	//   ....[0]....
.L_65:
        /*005c*/ 	.word	0x00000090


	//   ....[1]....
        /*0060*/ 	.word	0x000003f0


	//   ....[2]....
        /*0064*/ 	.word	0x00000670


	//----- nvinfo : EIATTR_CRS_STACK_SIZE
	.align		4
.L_66:
        /*0068*/ 	.byte	0x04, 0x1e
        /*006a*/ 	.short	(.L_68 - .L_67)
.L_67:
        /*006c*/ 	.word	0x00000000


	//----- nvinfo : EIATTR_CBANK_PARAM_SIZE
	.align		4
.L_68:
        /*0070*/ 	.byte	0x03, 0x19
        /*0072*/ 	.short	0x001c


	//----- nvinfo : EIATTR_PARAM_CBANK
	.align		4
        /*0074*/ 	.byte	0x04, 0x0a
        /*0076*/ 	.short	(.L_70 - .L_69)
	.align		4
.L_69:
        /*0078*/ 	.word	index@(.nv.constant0._Z25sigmoid_derivative_kernelPKfS0_Pfi)
        /*007c*/ 	.short	0x0380
        /*007e*/ 	.short	0x001c


	//----- nvinfo : EIATTR_SW_WAR
	.align		4
.L_70:
        /*0080*/ 	.byte	0x04, 0x36
        /*0082*/ 	.short	(.L_72 - .L_71)
.L_71:
        /*0084*/ 	.word	0x00000008
.L_72:


//--------------------- .nv.info._Z14sigmoid_kernelPKfPfi --------------------------
	.section	.nv.info._Z14sigmoid_kernelPKfPfi,"",@"SHT_CUDA_INFO"
	.sectionflags	@""
	.align	4


	//----- nvinfo : EIATTR_CUDA_API_VERSION
	.align		4
        /*0000*/ 	.byte	0x04, 0x37
        /*0002*/ 	.short	(.L_74 - .L_73)
.L_73:
        /*0004*/ 	.word	0x00000082


	//----- nvinfo : EIATTR_KPARAM_INFO
	.align		4
.L_74:
        /*0008*/ 	.byte	0x04, 0x17
        /*000a*/ 	.short	(.L_76 - .L_75)
.L_75:
        /*000c*/ 	.word	0x00000000
        /*0010*/ 	.short	0x0002
        /*0012*/ 	.short	0x0010
        /*0014*/ 	.byte	0x00, 0xf0, 0x11, 0x00


	//----- nvinfo : EIATTR_KPARAM_INFO
	.align		4
.L_76:
        /*0018*/ 	.byte	0x04, 0x17
        /*001a*/ 	.short	(.L_78 - .L_77)
.L_77:
        /*001c*/ 	.word	0x00000000
        /*0020*/ 	.short	0x0001
        /*0022*/ 	.short	0x0008
        /*0024*/ 	.byte	0x00, 0xf5, 0x21, 0x00


	//----- nvinfo : EIATTR_KPARAM_INFO
	.align		4
.L_78:
        /*0028*/ 	.byte	0x04, 0x17
        /*002a*/ 	.short	(.L_80 - .L_79)
.L_79:
        /*002c*/ 	.word	0x00000000
        /*0030*/ 	.short	0x0000
        /*0032*/ 	.short	0x0000
        /*0034*/ 	.byte	0x00, 0xf5, 0x21, 0x00


	//----- nvinfo : EIATTR_SPARSE_MMA_MASK
	.align		4
.L_80:
        /*0038*/ 	.byte	0x03, 0x50
        /*003a*/ 	.short	0x0000


	//----- nvinfo : EIATTR_MAXREG_COUNT
	.align		4
        /*003c*/ 	.byte	0x03, 0x1b
        /*003e*/ 	.short	0x00ff


	//----- nvinfo : EIATTR_MERCURY_ISA_VERSION
	.align		4
        /*0040*/ 	.byte	0x03, 0x5f
        /*0042*/ 	.short	0x0101


	//----- nvinfo : EIATTR_VRC_CTA_INIT_COUNT
	.align		4
        /*0044*/ 	.byte	0x02, 0x4a
	.zero		1
	.zero		1


	//----- nvinfo : EIATTR_EXIT_INSTR_OFFSETS
	.align		4
        /*0048*/ 	.byte	0x04, 0x1c
        /*004a*/ 	.short	(.L_82 - .L_81)


	//   ....[0]....
.L_81:
        /*004c*/ 	.word	0x00000090


	//   ....[1]....
        /*0050*/ 	.word	0x00000510


	//   ....[2]....
        /*0054*/ 	.word	0x00000c50


	//----- nvinfo : EIATTR_CRS_STACK_SIZE
	.align		4
.L_82:
        /*0058*/ 	.byte	0x04, 0x1e
        /*005a*/ 	.short	(.L_84 - .L_83)
.L_83:
        /*005c*/ 	.word	0x00000000


	//----- nvinfo : EIATTR_CBANK_PARAM_SIZE
	.align		4
.L_84:
        /*0060*/ 	.byte	0x03, 0x19
        /*0062*/ 	.short	0x0014


	//----- nvinfo : EIATTR_PARAM_CBANK
	.align		4
        /*0064*/ 	.byte	0x04, 0x0a
        /*0066*/ 	.short	(.L_86 - .L_85)
	.align		4
.L_85:
        /*0068*/ 	.word	index@(.nv.constant0._Z14sigmoid_kernelPKfPfi)
        /*006c*/ 	.short	0x0380
        /*006e*/ 	.short	0x0014


	//----- nvinfo : EIATTR_SW_WAR
	.align		4
.L_86:
        /*0070*/ 	.byte	0x04, 0x36
        /*0072*/ 	.short	(.L_88 - .L_87)
.L_87:
        /*0074*/ 	.word	0x00000008
.L_88:


//--------------------- .nv.callgraph             --------------------------
	.section	.nv.callgraph,"",@"SHT_CUDA_CALLGRAPH"
	.align	4
	.sectionentsize	8
	.align		4
        /*0000*/ 	.word	0x00000000
	.align		4
        /*0004*/ 	.word	0xffffffff
	.align		4
        /*0008*/ 	.word	index@(_Z11hello_worldv)
	.align		4
        /*000c*/ 	.word	index@(vprintf)
	.align		4
        /*0010*/ 	.word	0x00000000
	.align		4
        /*0014*/ 	.word	0xfffffffe
	.align		4
        /*0018*/ 	.word	0x00000000
	.align		4
        /*001c*/ 	.word	0xfffffffd
	.align		4
        /*0020*/ 	.word	0x00000000
	.align		4
        /*0024*/ 	.word	0xfffffffc


//--------------------- .nv.constant4             --------------------------
	.section	.nv.constant4,"a",@progbits
	.align	8
	.align		8
.nv.constant4:
        /*0000*/ 	.dword	vprintf
	.align		8
        /*0008*/ 	.dword	$str


//--------------------- .text._Z11hello_worldv    --------------------------
	.section	.text._Z11hello_worldv,"ax",@progbits
	.align	128
        .global         _Z11hello_worldv
        .type           _Z11hello_worldv,@function
        .size           _Z11hello_worldv,(.L_x_37 - _Z11hello_worldv)
        .other          _Z11hello_worldv,@"STO_CUDA_ENTRY STV_DEFAULT"
_Z11hello_worldv:
.text._Z11hello_worldv:
[----:B------:R-:W0:Y:S01]  /*0000*/  LDC R1, c[0x0][0x37c] ;  /* 0x0000df00ff017b82 */ /* 0x000e220000000800 */
[----:B------:R-:W1:Y:S01]  /*0010*/  S2R R0, SR_CTAID.X ;  /* 0x0000000000007919 */ /* 0x000e620000002500 */
[----:B------:R-:W-:Y:S01]  /*0020*/  MOV R2, 0x0 ;  /* 0x0000000000027802 */ /* 0x000fe20000000f00 */
[----:B0-----:R-:W-:Y:S01]  /*0030*/  VIADD R1, R1, 0xfffffff8 ;  /* 0xfffffff801017836 */ /* 0x001fe20000000000 */
[----:B------:R-:W0:Y:S01]  /*0040*/  LDCU UR4, c[0x0][0x2f8] ;  /* 0x00005f00ff0477ac */ /* 0x000e220008000800 */
[----:B------:R-:W1:Y:S01]  /*0050*/  S2R R3, SR_TID.X ;  /* 0x0000000000037919 */ /* 0x000e620000002100 */
[----:B------:R-:W2:Y:S01]  /*0060*/  LDCU.64 UR6, c[0x4][0x8] ;  /* 0x01000100ff0677ac */ /* 0x000ea20008000a00 */
[----:B------:R-:W3:Y:S01]  /*0070*/  LDCU UR5, c[0x0][0x2fc] ;  /* 0x00005f80ff0577ac */ /* 0x000ee20008000800 */
[----:B0-----:R-:W-:Y:S02]  /*0080*/  IADD3 R6, P0, PT, R1, UR4, RZ ;  /* 0x0000000401067c10 */ /* 0x001fe4000ff1e0ff */
[----:B--2---:R-:W-:Y:S01]  /*0090*/  MOV R4, UR6 ;  /* 0x0000000600047c02 */ /* 0x004fe20008000f00 */
[----:B------:R-:W-:Y:S01]  /*00a0*/  IMAD.U32 R5, RZ, RZ, UR7 ;  /* 0x00000007ff057e24 */ /* 0x000fe2000f8e00ff */
[----:B---3--:R-:W-:Y:S01]  /*00b0*/  IADD3.X R7, PT, PT, RZ, UR5, RZ, P0, !PT ;  /* 0x00000005ff077c10 */ /* 0x008fe200087fe4ff */
[----:B-1----:R-:W-:-:S02]  /*00c0*/  IMAD R0, R0, 0x20, R3 ;  /* 0x0000002000007824 */ /* 0x002fc400078e0203 */
[----:B------:R-:W0:Y:S03]  /*00d0*/  LDC.64 R2, c[0x4][R2] ;  /* 0x0100000002027b82 */ /* 0x000e260000000a00 */
[----:B------:R1:W-:Y:S03]  /*00e0*/  STL [R1], R0 ;  /* 0x0000000001007387 */ /* 0x0003e60000100800 */
[----:B------:R-:W-:-:S07]  /*00f0*/  LEPC R20, `(.L_x_0) ;  /* 0x000000001014794e */ /* 0x000fce0000000000 */
[----:B01----:R-:W-:Y:S05]  /*0100*/  CALL.ABS.NOINC R2 ;  /* 0x0000000002007343 */ /* 0x003fea0003c00000 */
.L_x_0:
[----:B------:R-:W-:Y:S05]  /*0110*/  EXIT ;  /* 0x000000000000794d */ /* 0x000fea0003800000 */
.L_x_1:
[----:B------:R-:W-:-:S00]  /*0120*/  BRA `(.L_x_1) ;  /* 0xfffffffc00fc7947 */ /* 0x000fc0000383ffff */
[----:B------:R-:W-:-:S00]  /*0130*/  NOP ;  /* 0x0000000000007918 */ /* 0x000fc00000000000 */
        /* <DEDUP_REMOVED lines=12> */
.L_x_37:


//--------------------- .text._Z19output_error_kernelPKfS0_Pfi --------------------------
	.section	.text._Z19output_error_kernelPKfS0_Pfi,"ax",@progbits
	.align	128
        .global         _Z19output_error_kernelPKfS0_Pfi
        .type           _Z19output_error_kernelPKfS0_Pfi,@function
        .size           _Z19output_error_kernelPKfS0_Pfi,(.L_x_38 - _Z19output_error_kernelPKfS0_Pfi)
        .other          _Z19output_error_kernelPKfS0_Pfi,@"STO_CUDA_ENTRY STV_DEFAULT"
_Z19output_error_kernelPKfS0_Pfi:
.text._Z19output_error_kernelPKfS0_Pfi:
[----:B------:R-:W-:Y:S01]  /*0000*/  LDC R1, c[0x0][0x37c] ;  /* 0x0000df00ff017b82 */ /* 0x000fe20000000800 */
[----:B------:R-:W0:Y:S01]  /*0010*/  S2R R9, SR_TID.X ;  /* 0x0000000000097919 */ /* 0x000e220000002100 */
[----:B------:R-:W1:Y:S06]  /*0020*/  LDCU UR4, c[0x0][0x370] ;  /* 0x00006e00ff0477ac */ /* 0x000e6c0008000800 */
[----:B------:R-:W0:Y:S01]  /*0030*/  S2UR UR5, SR_CTAID.X ;  /* 0x00000000000579c3 */ /* 0x000e220000002500 */
[----:B------:R-:W2:Y:S07]  /*0040*/  LDCU UR6, c[0x0][0x398] ;  /* 0x00007300ff0677ac */ /* 0x000eae0008000800 */
[----:B------:R-:W0:Y:S02]  /*0050*/  LDC R0, c[0x0][0x360] ;  /* 0x0000d800ff007b82 */ /* 0x000e240000000800 */
[----:B0-----:R-:W-:-:S02]  /*0060*/  IMAD R9, R0, UR5, R9 ;  /* 0x0000000500097c24 */ /* 0x001fc4000f8e0209 */
[----:B-1----:R-:W-:-:S03]  /*0070*/  IMAD R0, R0, UR4, RZ ;  /* 0x0000000400007c24 */ /* 0x002fc6000f8e02ff */
[----:B--2---:R-:W-:-:S13]  /*0080*/  ISETP.GE.AND P0, PT, R9, UR6, PT ;  /* 0x0000000609007c0c */ /* 0x004fda000bf06270 */
[----:B------:R-:W-:Y:S05]  /*0090*/  @P0 EXIT ;  /* 0x000000000000094d */ /* 0x000fea0003800000 */
[----:B------:R-:W0:Y:S01]  /*00a0*/  I2F.U32.RP R6, R0 ;  /* 0x0000000000067306 */ /* 0x000e220000209000 */
[----:B------:R-:W-:Y:S01]  /*00b0*/  IADD3 R4, PT, PT, R0, R9, RZ ;  /* 0x0000000900047210 */ /* 0x000fe20007ffe0ff */
[----:B------:R-:W1:Y:S01]  /*00c0*/  LDCU.64 UR4, c[0x0][0x358] ;  /* 0x00006b00ff0477ac */ /* 0x000e620008000a00 */
[----:B------:R-:W-:Y:S01]  /*00d0*/  IADD3 R7, PT, PT, RZ, -R0, RZ ;  /* 0x80000000ff077210 */ /* 0x000fe20007ffe0ff */
[----:B------:R-:W-:Y:S01]  /*00e0*/  BSSY.RECONVERGENT B0, `(.L_x_2) ;  /* 0x0000031000007945 */ /* 0x000fe20003800200 */
[C---:B------:R-:W-:Y:S02]  /*00f0*/  ISETP.GE.AND P0, PT, R4.reuse, UR6, PT ;  /* 0x0000000604007c0c */ /* 0x040fe4000bf06270 */
[----:B------:R-:W-:Y:S02]  /*0100*/  VIMNMX R5, PT, PT, R4, UR6, !PT ;  /* 0x0000000604057c48 */ /* 0x000fe4000ffe0100 */
[----:B------:R-:W-:Y:S02]  /*0110*/  SEL R8, RZ, 0x1, P0 ;  /* 0x00000001ff087807 */ /* 0x000fe40000000000 */
[----:B------:R-:W-:-:S02]  /*0120*/  ISETP.NE.U32.AND P2, PT, R0, RZ, PT ;  /* 0x000000ff0000720c */ /* 0x000fc40003f45070 */
[----:B------:R-:W-:Y:S01]  /*0130*/  IADD3 R5, PT, PT, R5, -R4, -R8 ;  /* 0x8000000405057210 */ /* 0x000fe20007ffe808 */
[----:B0-----:R-:W0:Y:S02]  /*0140*/  MUFU.RCP R6, R6 ;  /* 0x0000000600067308 */ /* 0x001e240000001000 */
[----:B0-----:R-:W-:-:S06]  /*0150*/  IADD3 R2, PT, PT, R6, 0xffffffe, RZ ;  /* 0x0ffffffe06027810 */ /* 0x001fcc0007ffe0ff */
[----:B------:R0:W2:Y:S02]  /*0160*/  F2I.FTZ.U32.TRUNC.NTZ R3, R2 ;  /* 0x0000000200037305 */ /* 0x0000a4000021f000 */
[----:B0-----:R-:W-:Y:S02]  /*0170*/  HFMA2 R2, -RZ, RZ, 0, 0 ;  /* 0x00000000ff027431 */ /* 0x001fe400000001ff */
[----:B--2---:R-:W-:-:S04]  /*0180*/  IMAD R7, R7, R3, RZ ;  /* 0x0000000307077224 */ /* 0x004fc800078e02ff */
[----:B------:R-:W-:-:S06]  /*0190*/  IMAD.HI.U32 R6, R3, R7, R2 ;  /* 0x0000000703067227 */ /* 0x000fcc00078e0002 */
[----:B------:R-:W-:Y:S02]  /*01a0*/  IMAD.HI.U32 R11, R6, R5, RZ ;  /* 0x00000005060b7227 */ /* 0x000fe400078e00ff */
[----:B------:R-:W0:Y:S03]  /*01b0*/  LDC.64 R6, c[0x0][0x380] ;  /* 0x0000e000ff067b82 */ /* 0x000e260000000a00 */
[----:B------:R-:W-:-:S05]  /*01c0*/  IADD3 R2, PT, PT, -R11, RZ, RZ ;  /* 0x000000ff0b027210 */ /* 0x000fca0007ffe1ff */
[----:B------:R-:W-:Y:S02]  /*01d0*/  IMAD R5, R0, R2, R5 ;  /* 0x0000000200057224 */ /* 0x000fe400078e0205 */
[----:B------:R-:W2:Y:S03]  /*01e0*/  LDC.64 R2, c[0x0][0x388] ;  /* 0x0000e200ff027b82 */ /* 0x000ea60000000a00 */
[----:B------:R-:W-:-:S13]  /*01f0*/  ISETP.GE.U32.AND P0, PT, R5, R0, PT ;  /* 0x000000000500720c */ /* 0x000fda0003f06070 */
[----:B------:R-:W-:Y:S02]  /*0200*/  @P0 IADD3 R5, PT, PT, -R0, R5, RZ ;  /* 0x0000000500050210 */ /* 0x000fe40007ffe1ff */
[----:B------:R-:W-:Y:S02]  /*0210*/  @P0 IADD3 R11, PT, PT, R11, 0x1, RZ ;  /* 0x000000010b0b0810 */ /* 0x000fe40007ffe0ff */
[----:B------:R-:W-:Y:S02]  /*0220*/  ISETP.GE.U32.AND P1, PT, R5, R0, PT ;  /* 0x000000000500720c */ /* 0x000fe40003f26070 */
[----:B------:R-:W3:Y:S11]  /*0230*/  LDC.64 R4, c[0x0][0x390] ;  /* 0x0000e400ff047b82 */ /* 0x000ef60000000a00 */
[----:B------:R-:W-:-:S02]  /*0240*/  @P1 IADD3 R11, PT, PT, R11, 0x1, RZ ;  /* 0x000000010b0b1810 */ /* 0x000fc40007ffe0ff */
[----:B------:R-:W-:-:S04]  /*0250*/  @!P2 LOP3.LUT R11, RZ, R0, RZ, 0x33, !PT ;  /* 0x00000000ff0ba212 */ /* 0x000fc800078e33ff */
[----:B------:R-:W-:-:S04]  /*0260*/  IADD3 R8, PT, PT, R8, R11, RZ ;  /* 0x0000000b08087210 */ /* 0x000fc80007ffe0ff */
[C---:B------:R-:W-:Y:S02]  /*0270*/  LOP3.LUT R10, R8.reuse, 0x3, RZ, 0xc0, !PT ;  /* 0x00000003080a7812 */ /* 0x040fe400078ec0ff */
[----:B------:R-:W-:Y:S02]  /*0280*/  ISETP.GE.U32.AND P1, PT, R8, 0x3, PT ;  /* 0x000000030800780c */ /* 0x000fe40003f26070 */
[----:B------:R-:W-:-:S13]  /*0290*/  ISETP.NE.AND P0, PT, R10, 0x3, PT ;  /* 0x000000030a00780c */ /* 0x000fda0003f05270 */
[----:B012---:R-:W-:Y:S05]  /*02a0*/  @!P0 BRA `(.L_x_3) ;  /* 0x0000000000508947 */ /* 0x007fea0003800000 */
[----:B------:R-:W0:Y:S01]  /*02b0*/  LDC.64 R10, c[0x0][0x390] ;  /* 0x0000e400ff0a7b82 */ /* 0x000e220000000a00 */
[----:B------:R-:W-:-:S04]  /*02c0*/  IADD3 R8, PT, PT, R8, 0x1, RZ ;  /* 0x0000000108087810 */ /* 0x000fc80007ffe0ff */
[----:B------:R-:W-:-:S03]  /*02d0*/  LOP3.LUT R8, R8, 0x3, RZ, 0xc0, !PT ;  /* 0x0000000308087812 */ /* 0x000fc600078ec0ff */
[----:B------:R-:W1:Y:S01]  /*02e0*/  LDC.64 R12, c[0x0][0x380] ;  /* 0x0000e000ff0c7b82 */ /* 0x000e620000000a00 */
[----:B------:R-:W-:-:S07]  /*02f0*/  IADD3 R8, PT, PT, -R8, RZ, RZ ;  /* 0x000000ff08087210 */ /* 0x000fce0007ffe1ff */
[----:B------:R-:W2:Y:S02]  /*0300*/  LDC.64 R14, c[0x0][0x388] ;  /* 0x0000e200ff0e7b82 */ /* 0x000ea40000000a00 */
.L_x_4:
[----:B--2---:R-:W-:-:S04]  /*0310*/  IMAD.WIDE R18, R9, 0x4, R14 ;  /* 0x0000000409127825 */ /* 0x004fc800078e020e */
[----:B-1----:R-:W-:Y:S02]  /*0320*/  IMAD.WIDE R20, R9, 0x4, R12 ;  /* 0x0000000409147825 */ /* 0x002fe400078e020c */
[----:B------:R-:W2:Y:S04]  /*0330*/  LDG.E R19, desc[UR4][R18.64] ;  /* 0x0000000412137981 */ /* 0x000ea8000c1e1900 */
[----:B----4-:R-:W4:Y:S01]  /*0340*/  LDG.E R20, desc[UR4][R20.64] ;  /* 0x0000000414147981 */ /* 0x010f22000c1e1900 */
[----:B------:R-:W-:-:S04]  /*0350*/  IADD3 R8, PT, PT, R8, 0x1, RZ ;  /* 0x0000000108087810 */ /* 0x000fc80007ffe0ff */
[----:B------:R-:W-:Y:S01]  /*0360*/  ISETP.NE.AND P0, PT, R8, RZ, PT ;  /* 0x000000ff0800720c */ /* 0x000fe20003f05270 */
[----:B--2---:R-:W-:Y:S01]  /*0370*/  FADD R16, -R19, 1 ;  /* 0x3f80000013107421 */ /* 0x004fe20000000100 */
[----:B----4-:R-:W-:-:S03]  /*0380*/  FADD R22, R20, -R19 ;  /* 0x8000001314167221 */ /* 0x010fc60000000000 */
[----:B------:R-:W-:Y:S01]  /*0390*/  FMUL R23, R19, R16 ;  /* 0x0000001013177220 */ /* 0x000fe20000400000 */
[----:B0-----:R-:W-:Y:S01]  /*03a0*/  IMAD.WIDE R16, R9, 0x4, R10 ;  /* 0x0000000409107825 */ /* 0x001fe200078e020a */
[----:B------:R-:W-:-:S03]  /*03b0*/  IADD3 R9, PT, PT, R0, R9, RZ ;  /* 0x0000000900097210 */ /* 0x000fc60007ffe0ff */
[----:B------:R-:W-:-:S05]  /*03c0*/  FMUL R23, R22, R23 ;  /* 0x0000001716177220 */ /* 0x000fca0000400000 */
[----:B------:R4:W-:Y:S01]  /*03d0*/  STG.E desc[UR4][R16.64], R23 ;  /* 0x0000001710007986 */ /* 0x0009e2000c101904 */
[----:B------:R-:W-:Y:S05]  /*03e0*/  @P0 BRA `(.L_x_4) ;  /* 0xfffffffc00c80947 */ /* 0x000fea000383ffff */
.L_x_3:
[----:B------:R-:W-:Y:S05]  /*03f0*/  BSYNC.RECONVERGENT B0 ;  /* 0x0000000000007941 */ /* 0x000fea0003800200 */
.L_x_2:
[----:B------:R-:W-:Y:S05]  /*0400*/  @!P1 EXIT ;  /* 0x000000000000994d */ /* 0x000fea0003800000 */
.L_x_5:
[----:B0-----:R-:W-:-:S04]  /*0410*/  IMAD.WIDE R18, R9, 0x4, R2 ;  /* 0x0000000409127825 */ /* 0x001fc800078e0202 */
[----:B------:R-:W-:Y:S01]  /*0420*/  IMAD.WIDE R10, R9, 0x4, R6 ;  /* 0x00000004090a7825 */ /* 0x000fe200078e0206 */
[----:B------:R-:W2:Y:S04]  /*0430*/  LDG.E R13, desc[UR4][R18.64] ;  /* 0x00000004120d7981 */ /* 0x000ea8000c1e1900 */
[----:B------:R-:W5:Y:S01]  /*0440*/  LDG.E R8, desc[UR4][R10.64] ;  /* 0x000000040a087981 */ /* 0x000f62000c1e1900 */
[----:B----4-:R-:W-:-:S04]  /*0450*/  IMAD.WIDE R16, R0, 0x4, R18 ;  /* 0x0000000400107825 */ /* 0x010fc800078e0212 */
[----:B--2---:R-:W-:Y:S01]  /*0460*/  FADD R12, -R13, 1 ;  /* 0x3f8000000d0c7421 */ /* 0x004fe20000000100 */
[----:B-----5:R-:W-:-:S03]  /*0470*/  FADD R8, R8, -R13 ;  /* 0x8000000d08087221 */ /* 0x020fc60000000000 */
[----:B------:R-:W-:Y:S01]  /*0480*/  FMUL R15, R13, R12 ;  /* 0x0000000c0d0f7220 */ /* 0x000fe20000400000 */
[----:B---3--:R-:W-:-:S04]  /*0490*/  IMAD.WIDE R12, R9, 0x4, R4 ;  /* 0x00000004090c7825 */ /* 0x008fc800078e0204 */
[----:B------:R-:W-:Y:S01]  /*04a0*/  FMUL R23, R8, R15 ;  /* 0x0000000f08177220 */ /* 0x000fe20000400000 */
[----:B------:R-:W-:-:S04]  /*04b0*/  IMAD.WIDE R14, R0, 0x4, R10 ;  /* 0x00000004000e7825 */ /* 0x000fc800078e020a */
[----:B------:R0:W-:Y:S04]  /*04c0*/  STG.E desc[UR4][R12.64], R23 ;  /* 0x000000170c007986 */ /* 0x0001e8000c101904 */
[----:B------:R-:W2:Y:S04]  /*04d0*/  LDG.E R21, desc[UR4][R16.64] ;  /* 0x0000000410157981 */ /* 0x000ea8000c1e1900 */
[----:B------:R-:W3:Y:S01]  /*04e0*/  LDG.E R8, desc[UR4][R14.64] ;  /* 0x000000040e087981 */ /* 0x000ee2000c1e1900 */
[----:B------:R-:W-:-:S04]  /*04f0*/  IMAD.WIDE R18, R0, 0x4, R16 ;  /* 0x0000000400127825 */ /* 0x000fc800078e0210 */
[----:B--2---:R-:W-:Y:S01]  /*0500*/  FADD R10, -R21, 1 ;  /* 0x3f800000150a7421 */ /* 0x004fe20000000100 */
[----:B---3--:R-:W-:-:S03]  /*0510*/  FADD R8, R8, -R21 ;  /* 0x8000001508087221 */ /* 0x008fc60000000000 */
[----:B------:R-:W-:Y:S01]  /*0520*/  FMUL R21, R21, R10 ;  /* 0x0000000a15157220 */ /* 0x000fe20000400000 */
[----:B------:R-:W-:-:S04]  /*0530*/  IMAD.WIDE R10, R0, 0x4, R12 ;  /* 0x00000004000a7825 */ /* 0x000fc800078e020c */
[----:B------:R-:W-:Y:S01]  /*0540*/  FMUL R25, R8, R21 ;  /* 0x0000001508197220 */ /* 0x000fe20000400000 */
[----:B------:R-:W-:-:S04]  /*0550*/  IMAD.WIDE R20, R0, 0x4, R14 ;  /* 0x0000000400147825 */ /* 0x000fc800078e020e */
[----:B------:R1:W-:Y:S04]  /*0560*/  STG.E desc[UR4][R10.64], R25 ;  /* 0x000000190a007986 */ /* 0x0003e8000c101904 */
[----:B0-----:R-:W2:Y:S04]  /*0570*/  LDG.E R13, desc[UR4][R18.64] ;  /* 0x00000004120d7981 */ /* 0x001ea8000c1e1900 */
        /* <DEDUP_REMOVED lines=9> */
[----:B------:R-:W1:Y:S04]  /*0610*/  LDG.E R17, desc[UR4][R16.64] ;  /* 0x0000000410117981 */ /* 0x000e68000c1e1900 */
[----:B------:R-:W2:Y:S01]  /*0620*/  LDG.E R14, desc[UR4][R14.64] ;  /* 0x000000040e0e7981 */ /* 0x000ea2000c1e1900 */
[----:B------:R-:W-:-:S04]  /*0630*/  LEA R9, R0, R9, 0x2 ;  /* 0x0000000900097211 */ /* 0x000fc800078e10ff */
[----:B------:R-:W-:Y:S01]  /*0640*/  ISETP.GE.AND P0, PT, R9, UR6, PT ;  /* 0x0000000609007c0c */ /* 0x000fe2000bf06270 */
[----:B-1----:R-:W-:Y:S01]  /*0650*/  FADD R10, -R17, 1 ;  /* 0x3f800000110a7421 */ /* 0x002fe20000000100 */
[----:B--2---:R-:W-:-:S03]  /*0660*/  FADD R8, R14, -R17 ;  /* 0x800000110e087221 */ /* 0x004fc60000000000 */
[----:B------:R-:W-:Y:S01]  /*0670*/  FMUL R19, R17, R10 ;  /* 0x0000000a11137220 */ /* 0x000fe20000400000 */
[----:B------:R-:W-:-:S04]  /*0680*/  IMAD.WIDE R10, R0, 0x4, R12 ;  /* 0x00000004000a7825 */ /* 0x000fc800078e020c */
[----:B------:R-:W-:-:S05]  /*0690*/  FMUL R19, R8, R19 ;  /* 0x0000001308137220 */ /* 0x000fca0000400000 */
[----:B------:R0:W-:Y:S01]  /*06a0*/  STG.E desc[UR4][R10.64], R19 ;  /* 0x000000130a007986 */ /* 0x0001e2000c101904 */
[----:B------:R-:W-:Y:S05]  /*06b0*/  @!P0 BRA `(.L_x_5) ;  /* 0xfffffffc00548947 */ /* 0x000fea000383ffff */
[----:B------:R-:W-:Y:S05]  /*06c0*/  EXIT ;  /* 0x000000000000794d */ /* 0x000fea0003800000 */
.L_x_6:
        /* <DEDUP_REMOVED lines=11> */
.L_x_38:


//--------------------- .text._Z25sigmoid_derivative_kernelPKfS0_Pfi --------------------------
	.section	.text._Z25sigmoid_derivative_kernelPKfS0_Pfi,"ax",@progbits
	.align	128
        .global         _Z25sigmoid_derivative_kernelPKfS0_Pfi
        .type           _Z25sigmoid_derivative_kernelPKfS0_Pfi,@function
        .size           _Z25sigmoid_derivative_kernelPKfS0_Pfi,(.L_x_39 - _Z25sigmoid_derivative_kernelPKfS0_Pfi)
        .other          _Z25sigmoid_derivative_kernelPKfS0_Pfi,@"STO_CUDA_ENTRY STV_DEFAULT"
_Z25sigmoid_derivative_kernelPKfS0_Pfi:
.text._Z25sigmoid_derivative_kernelPKfS0_Pfi:
        /* <DEDUP_REMOVED lines=49> */
.L_x_9:
[----:B-1----:R-:W-:-:S04]  /*0310*/  IMAD.WIDE R20, R9, 0x4, R12 ;  /* 0x0000000409147825 */ /* 0x002fc800078e020c */
[----:B--2---:R-:W-:Y:S02]  /*0320*/  IMAD.WIDE R18, R9, 0x4, R14 ;  /* 0x0000000409127825 */ /* 0x004fe400078e020e */
[----:B------:R-:W2:Y:S04]  /*0330*/  LDG.E R20, desc[UR4][R20.64] ;  /* 0x0000000414147981 */ /* 0x000ea8000c1e1900 */
[----:B----4-:R-:W4:Y:S01]  /*0340*/  LDG.E R19, desc[UR4][R18.64] ;  /* 0x0000000412137981 */ /* 0x010f22000c1e1900 */
[----:B------:R-:W-:-:S04]  /*0350*/  IADD3 R8, PT, PT, R8, 0x1, RZ ;  /* 0x0000000108087810 */ /* 0x000fc80007ffe0ff */
[----:B------:R-:W-:Y:S01]  /*0360*/  ISETP.NE.AND P0, PT, R8, RZ, PT ;  /* 0x000000ff0800720c */ /* 0x000fe20003f05270 */
[----:B--2---:R-:W-:-:S04]  /*0370*/  FADD R17, -R20, 1 ;  /* 0x3f80000014117421 */ /* 0x004fc80000000100 */
[----:B------:R-:W-:Y:S01]  /*0380*/  FMUL R22, R20, R17 ;  /* 0x0000001114167220 */ /* 0x000fe20000400000 */
[----:B0-----:R-:W-:Y:S01]  /*0390*/  IMAD.WIDE R16, R9, 0x4, R10 ;  /* 0x0000000409107825 */ /* 0x001fe200078e020a */
[----:B------:R-:W-:-:S03]  /*03a0*/  IADD3 R9, PT, PT, R0, R9, RZ ;  /* 0x0000000900097210 */ /* 0x000fc60007ffe0ff */
[----:B----4-:R-:W-:-:S05]  /*03b0*/  FMUL R23, R22, R19 ;  /* 0x0000001316177220 */ /* 0x010fca0000400000 */
[----:B------:R4:W-:Y:S01]  /*03c0*/  STG.E desc[UR4][R16.64], R23 ;  /* 0x0000001710007986 */ /* 0x0009e2000c101904 */
[----:B------:R-:W-:Y:S05]  /*03d0*/  @P0 BRA `(.L_x_9) ;  /* 0xfffffffc00cc0947 */ /* 0x000fea000383ffff */
.L_x_8:
[----:B------:R-:W-:Y:S05]  /*03e0*/  BSYNC.RECONVERGENT B0 ;  /* 0x0000000000007941 */ /* 0x000fea0003800200 */
.L_x_7:
[----:B------:R-:W-:Y:S05]  /*03f0*/  @!P1 EXIT ;  /* 0x000000000000994d */ /* 0x000fea0003800000 */
.L_x_10:
[----:B0-----:R-:W-:-:S05]  /*0400*/  IMAD.WIDE R18, R9, 0x4, R6 ;  /* 0x0000000409127825 */ /* 0x001fca00078e0206 */
[----:B------:R-:W2:Y:S01]  /*0410*/  LDG.E R8, desc[UR4][R18.64] ;  /* 0x0000000412087981 */ /* 0x000ea2000c1e1900 */
[----:B------:R-:W-:-:S05]  /*0420*/  IMAD.WIDE R10, R9, 0x4, R2 ;  /* 0x00000004090a7825 */ /* 0x000fca00078e0202 */
[----:B------:R-:W5:Y:S01]  /*0430*/  LDG.E R15, desc[UR4][R10.64] ;  /* 0x000000040a0f7981 */ /* 0x000f62000c1e1900 */
[----:B----4-:R-:W-:-:S04]  /*0440*/  IMAD.WIDE R16, R0, 0x4, R10 ;  /* 0x0000000400107825 */ /* 0x010fc800078e020a */
[----:B--2---:R-:W-:-:S04]  /*0450*/  FADD R13, -R8, 1 ;  /* 0x3f800000080d7421 */ /* 0x004fc80000000100 */
[----:B------:R-:W-:Y:S01]  /*0460*/  FMUL R8, R8, R13 ;  /* 0x0000000d08087220 */ /* 0x000fe20000400000 */
[----:B---3--:R-:W-:-:S04]  /*0470*/  IMAD.WIDE R12, R9, 0x4, R4 ;  /* 0x00000004090c7825 */ /* 0x008fc800078e0204 */
[----:B-----5:R-:W-:Y:S01]  /*0480*/  FMUL R21, R8, R15 ;  /* 0x0000000f08157220 */ /* 0x020fe20000400000 */
[----:B------:R-:W-:-:S04]  /*0490*/  IMAD.WIDE R14, R0, 0x4, R18 ;  /* 0x00000004000e7825 */ /* 0x000fc800078e0212 */
[----:B------:R0:W-:Y:S04]  /*04a0*/  STG.E desc[UR4][R12.64], R21 ;  /* 0x000000150c007986 */ /* 0x0001e8000c101904 */
[----:B------:R-:W2:Y:S04]  /*04b0*/  LDG.E R8, desc[UR4][R14.64] ;  /* 0x000000040e087981 */ /* 0x000ea8000c1e1900 */
[----:B------:R-:W3:Y:S01]  /*04c0*/  LDG.E R18, desc[UR4][R16.64] ;  /* 0x0000000410127981 */ /* 0x000ee2000c1e1900 */
[----:B------:R-:W-:-:S04]  /*04d0*/  IMAD.WIDE R10, R0, 0x4, R12 ;  /* 0x00000004000a7825 */ /* 0x000fc800078e020c */
[----:B0-----:R-:W-:-:S04]  /*04e0*/  IMAD.WIDE R12, R0, 0x4, R16 ;  /* 0x00000004000c7825 */ /* 0x001fc800078e0210 */
[----:B--2---:R-:W-:-:S04]  /*04f0*/  FADD R19, -R8, 1 ;  /* 0x3f80000008137421 */ /* 0x004fc80000000100 */
[----:B------:R-:W-:-:S04]  /*0500*/  FMUL R19, R8, R19 ;  /* 0x0000001308137220 */ /* 0x000fc80000400000 */
[----:B---3--:R-:W-:Y:S01]  /*0510*/  FMUL R23, R19, R18 ;  /* 0x0000001213177220 */ /* 0x008fe20000400000 */
[----:B------:R-:W-:-:S04]  /*0520*/  IMAD.WIDE R18, R0, 0x4, R14 ;  /* 0x0000000400127825 */ /* 0x000fc800078e020e */
[----:B------:R0:W-:Y:S04]  /*0530*/  STG.E desc[UR4][R10.64], R23 ;  /* 0x000000170a007986 */ /* 0x0001e8000c101904 */
[----:B------:R-:W2:Y:S04]  /*0540*/  LDG.E R8, desc[UR4][R18.64] ;  /* 0x0000000412087981 */ /* 0x000ea8000c1e1900 */
[----:B------:R-:W3:Y:S01]  /*0550*/  LDG.E R21, desc[UR4][R12.64] ;  /* 0x000000040c157981 */ /* 0x000ee2000c1e1900 */
[----:B------:R-:W-:-:S04]  /*0560*/  IMAD.WIDE R16, R0, 0x4, R18 ;  /* 0x0000000400107825 */ /* 0x000fc800078e0212 */
[----:B--2---:R-:W-:-:S04]  /*0570*/  FADD R15, -R8, 1 ;  /* 0x3f800000080f7421 */ /* 0x004fc80000000100 */
[----:B------:R-:W-:Y:S01]  /*0580*/  FMUL R8, R8, R15 ;  /* 0x0000000f08087220 */ /* 0x000fe20000400000 */
[----:B------:R-:W-:-:S04]  /*0590*/  IMAD.WIDE R14, R0, 0x4, R10 ;  /* 0x00000004000e7825 */ /* 0x000fc800078e020a */
[----:B---3--:R-:W-:Y:S01]  /*05a0*/  FMUL R21, R8, R21 ;  /* 0x0000001508157220 */ /* 0x008fe20000400000 */
[----:B0-----:R-:W-:-:S04]  /*05b0*/  IMAD.WIDE R10, R0, 0x4, R12 ;  /* 0x00000004000a7825 */ /* 0x001fc800078e020c */
[----:B------:R0:W-:Y:S04]  /*05c0*/  STG.E desc[UR4][R14.64], R21 ;  /* 0x000000150e007986 */ /* 0x0001e8000c101904 */
[----:B------:R-:W2:Y:S04]  /*05d0*/  LDG.E R16, desc[UR4][R16.64] ;  /* 0x0000000410107981 */ /* 0x000ea8000c1e1900 */
[----:B------:R-:W3:Y:S01]  /*05e0*/  LDG.E R10, desc[UR4][R10.64] ;  /* 0x000000040a0a7981 */ /* 0x000ee2000c1e1900 */
[C---:B------:R-:W-:Y:S01]  /*05f0*/  IMAD.WIDE R12, R0.reuse, 0x4, R14 ;  /* 0x00000004000c7825 */ /* 0x040fe200078e020e */
[----:B------:R-:W-:-:S04]  /*0600*/  LEA R9, R0, R9, 0x2 ;  /* 0x0000000900097211 */ /* 0x000fc800078e10ff */
[----:B------:R-:W-:Y:S01]  /*0610*/  ISETP.GE.AND P0, PT, R9, UR6, PT ;  /* 0x0000000609007c0c */ /* 0x000fe2000bf06270 */
[----:B--2---:R-:W-:-:S04]  /*0620*/  FADD R19, -R16, 1 ;  /* 0x3f80000010137421 */ /* 0x004fc80000000100 */
[----:B------:R-:W-:-:S04]  /*0630*/  FMUL R19, R16, R19 ;  /* 0x0000001310137220 */ /* 0x000fc80000400000 */
[----:B---3--:R-:W-:-:S05]  /*0640*/  FMUL R19, R19, R10 ;  /* 0x0000000a13137220 */ /* 0x008fca0000400000 */
[----:B------:R0:W-:Y:S01]  /*0650*/  STG.E desc[UR4][R12.64], R19 ;  /* 0x000000130c007986 */ /* 0x0001e2000c101904 */
[----:B------:R-:W-:Y:S05]  /*0660*/  @!P0 BRA `(.L_x_10) ;  /* 0xfffffffc00648947 */ /* 0x000fea000383ffff */
[----:B------:R-:W-:Y:S05]  /*0670*/  EXIT ;  /* 0x000000000000794d */ /* 0x000fea0003800000 */
.L_x_11:
        /* <DEDUP_REMOVED lines=16> */
.L_x_39:


//--------------------- .text._Z14sigmoid_kernelPKfPfi --------------------------
	.section	.text._Z14sigmoid_kernelPKfPfi,"ax",@progbits
	.align	128
        .global         _Z14sigmoid_kernelPKfPfi
        .type           _Z14sigmoid_kernelPKfPfi,@function
        .size           _Z14sigmoid_kernelPKfPfi,(.L_x_36 - _Z14sigmoid_kernelPKfPfi)
        .other          _Z14sigmoid_kernelPKfPfi,@"STO_CUDA_ENTRY STV_DEFAULT"
_Z14sigmoid_kernelPKfPfi:
.text._Z14sigmoid_kernelPKfPfi:
        /* <DEDUP_REMOVED lines=11> */
[C---:B------:R-:W-:Y:S01]  /*00b0*/  IMAD.IADD R0, R3.reuse, 0x1, R2 ;  /* 0x0000000103007824 */ /* 0x040fe200078e0202 */
[----:B------:R-:W-:Y:S01]  /*00c0*/  IADD3 R9, PT, PT, RZ, -R3, RZ ;  /* 0x80000003ff097210 */ /* 0x000fe20007ffe0ff */
[----:B------:R-:W1:Y:S01]  /*00d0*/  LDCU.64 UR4, c[0x0][0x358] ;  /* 0x00006b00ff0477ac */ /* 0x000e620008000a00 */
[----:B------:R-:W-:Y:S01]  /*00e0*/  ISETP.NE.U32.AND P2, PT, R3, RZ, PT ;  /* 0x000000ff0300720c */ /* 0x000fe20003f45070 */
[----:B------:R-:W-:Y:S01]  /*00f0*/  BSSY.RECONVERGENT B0, `(.L_x_12) ;  /* 0x000003d000007945 */ /* 0x000fe20003800200 */
[C---:B------:R-:W-:Y:S02]  /*0100*/  ISETP.GE.AND P0, PT, R0.reuse, UR6, PT ;  /* 0x0000000600007c0c */ /* 0x040fe4000bf06270 */
[----:B------:R-:W-:Y:S02]  /*0110*/  VIMNMX R7, PT, PT, R0, UR6, !PT ;  /* 0x0000000600077c48 */ /* 0x000fe4000ffe0100 */
[----:B------:R-:W-:-:S04]  /*0120*/  SEL R18, RZ, 0x1, P0 ;  /* 0x00000001ff127807 */ /* 0x000fc80000000000 */
[----:B------:R-:W-:Y:S01]  /*0130*/  IADD3 R0, PT, PT, R7, -R0, -R18 ;  /* 0x8000000007007210 */ /* 0x000fe20007ffe812 */
[----:B0-----:R-:W0:Y:S02]  /*0140*/  MUFU.RCP R6, R6 ;  /* 0x0000000600067308 */ /* 0x001e240000001000 */
[----:B0-----:R-:W-:-:S06]  /*0150*/  IADD3 R4, PT, PT, R6, 0xffffffe, RZ ;  /* 0x0ffffffe06047810 */ /* 0x001fcc0007ffe0ff */
[----:B------:R0:W2:Y:S02]  /*0160*/  F2I.FTZ.U32.TRUNC.NTZ R5, R4 ;  /* 0x0000000400057305 */ /* 0x0000a4000021f000 */
[----:B0-----:R-:W-:Y:S02]  /*0170*/  HFMA2 R4, -RZ, RZ, 0, 0 ;  /* 0x00000000ff047431 */ /* 0x001fe400000001ff */
[----:B--2---:R-:W-:-:S04]  /*0180*/  IMAD R9, R9, R5, RZ ;  /* 0x0000000509097224 */ /* 0x004fc800078e02ff */
[----:B------:R-:W-:-:S06]  /*0190*/  IMAD.HI.U32 R5, R5, R9, R4 ;  /* 0x0000000905057227 */ /* 0x000fcc00078e0004 */
[----:B------:R-:W-:-:S05]  /*01a0*/  IMAD.HI.U32 R5, R5, R0, RZ ;  /* 0x0000000005057227 */ /* 0x000fca00078e00ff */
[----:B------:R-:W-:-:S05]  /*01b0*/  IADD3 R4, PT, PT, -R5, RZ, RZ ;  /* 0x000000ff05047210 */ /* 0x000fca0007ffe1ff */
[----:B------:R-:W-:-:S05]  /*01c0*/  IMAD R0, R3, R4, R0 ;  /* 0x0000000403007224 */ /* 0x000fca00078e0200 */
[----:B------:R-:W-:-:S13]  /*01d0*/  ISETP.GE.U32.AND P0, PT, R0, R3, PT ;  /* 0x000000030000720c */ /* 0x000fda0003f06070 */
[----:B------:R-:W-:Y:S01]  /*01e0*/  @P0 IMAD.IADD R0, R0, 0x1, -R3 ;  /* 0x0000000100000824 */ /* 0x000fe200078e0a03 */
[----:B------:R-:W-:-:S04]  /*01f0*/  @P0 IADD3 R5, PT, PT, R5, 0x1, RZ ;  /* 0x0000000105050810 */ /* 0x000fc80007ffe0ff */
[----:B------:R-:W-:-:S13]  /*0200*/  ISETP.GE.U32.AND P1, PT, R0, R3, PT ;  /* 0x000000030000720c */ /* 0x000fda0003f26070 */
[----:B------:R-:W-:Y:S02]  /*0210*/  @P1 IADD3 R5, PT, PT, R5, 0x1, RZ ;  /* 0x0000000105051810 */ /* 0x000fe40007ffe0ff */
[----:B------:R-:W-:-:S05]  /*0220*/  @!P2 LOP3.LUT R5, RZ, R3, RZ, 0x33, !PT ;  /* 0x00000003ff05a212 */ /* 0x000fca00078e33ff */
[----:B------:R-:W-:-:S05]  /*0230*/  IMAD.IADD R18, R18, 0x1, R5 ;  /* 0x0000000112127824 */ /* 0x000fca00078e0205 */
[----:B------:R-:W-:-:S04]  /*0240*/  LOP3.LUT R0, R18, 0x3, RZ, 0xc0, !PT ;  /* 0x0000000312007812 */ /* 0x000fc800078ec0ff */
[----:B------:R-:W-:-:S13]  /*0250*/  ISETP.NE.AND P0, PT, R0, 0x3, PT ;  /* 0x000000030000780c */ /* 0x000fda0003f05270 */
[----:B-1----:R-:W-:Y:S05]  /*0260*/  @!P0 BRA `(.L_x_13) ;  /* 0x0000000000948947 */ /* 0x002fea0003800000 */
[----:B------:R-:W0:Y:S01]  /*0270*/  LDC.64 R12, c[0x0][0x380] ;  /* 0x0000e000ff0c7b82 */ /* 0x000e220000000a00 */
[----:B------:R-:W-:-:S04]  /*0280*/  IADD3 R0, PT, PT, R18, 0x1, RZ ;  /* 0x0000000112007810 */ /* 0x000fc80007ffe0ff */
[----:B------:R-:W-:-:S03]  /*0290*/  LOP3.LUT R0, R0, 0x3, RZ, 0xc0, !PT ;  /* 0x0000000300007812 */ /* 0x000fc600078ec0ff */
[----:B------:R-:W1:Y:S01]  /*02a0*/  LDC.64 R16, c[0x0][0x388] ;  /* 0x0000e200ff107b82 */ /* 0x000e620000000a00 */
[----:B------:R-:W-:-:S07]  /*02b0*/  IADD3 R19, PT, PT, -R0, RZ, RZ ;  /* 0x000000ff00137210 */ /* 0x000fce0007ffe1ff */
.L_x_17:
[----:B0-----:R-:W-:-:S06]  /*02c0*/  IMAD.WIDE R4, R2, 0x4, R12 ;  /* 0x0000000402047825 */ /* 0x001fcc00078e020c */
[----:B--2---:R-:W2:Y:S01]  /*02d0*/  LDG.E R4, desc[UR4][R4.64] ;  /* 0x0000000404047981 */ /* 0x004ea2000c1e1900 */
[----:B------:R-:W-:Y:S01]  /*02e0*/  IMAD.MOV.U32 R7, RZ, RZ, 0x3bbb989d ;  /* 0x3bbb989dff077424 */ /* 0x000fe200078e00ff */
[----:B------:R-:W-:Y:S01]  /*02f0*/  MOV R9, 0x437c0000 ;  /* 0x437c000000097802 */ /* 0x000fe20000000f00 */
[----:B------:R-:W-:Y:S01]  /*0300*/  BSSY.RECONVERGENT B1, `(.L_x_14) ;  /* 0x0000018000017945 */ /* 0x000fe20003800200 */
[----:B------:R-:W-:Y:S01]  /*0310*/  IADD3 R19, PT, PT, R19, 0x1, RZ ;  /* 0x0000000113137810 */ /* 0x000fe20007ffe0ff */
[----:B-1----:R-:W-:-:S03]  /*0320*/  IMAD.WIDE R14, R2, 0x4, R16 ;  /* 0x00000004020e7825 */ /* 0x002fc600078e0210 */
[----:B------:R-:W-:Y:S01]  /*0330*/  ISETP.NE.AND P3, PT, R19, RZ, PT ;  /* 0x000000ff1300720c */ /* 0x000fe20003f65270 */
[----:B--2---:R-:W-:-:S04]  /*0340*/  FFMA.SAT R0, R4, R7, 0.5 ;  /* 0x3f00000004007423 */ /* 0x004fc80000002007 */
[----:B------:R-:W-:-:S04]  /*0350*/  FFMA.RM R0, R0, R9, 12582913 ;  /* 0x4b40000100007423 */ /* 0x000fc80000004009 */
[C---:B------:R-:W-:Y:S01]  /*0360*/  FADD R7, R0.reuse, -12583039 ;  /* 0xcb40007f00077421 */ /* 0x040fe20000000000 */
[----:B------:R-:W-:-:S03]  /*0370*/  SHF.L.U32 R0, R0, 0x17, RZ ;  /* 0x0000001700007819 */ /* 0x000fc600000006ff */
[----:B------:R-:W-:-:S04]  /*0380*/  FFMA R7, R4, 1.4426950216293334961, -R7 ;  /* 0x3fb8aa3b04077823 */ /* 0x000fc80000000807 */
[----:B------:R-:W-:-:S06]  /*0390*/  FFMA R7, R4, 1.925963033500011079e-08, R7 ;  /* 0x32a5706004077823 */ /* 0x000fcc0000000007 */
[----:B------:R-:W0:Y:S02]  /*03a0*/  MUFU.EX2 R7, R7 ;  /* 0x0000000700077308 */ /* 0x000e240000000800 */
[----:B0-----:R-:W-:-:S04]  /*03b0*/  FFMA R6, R0, R7, 1 ;  /* 0x3f80000000067423 */ /* 0x001fc80000000007 */
[----:B------:R-:W-:-:S05]  /*03c0*/  VIADD R0, R6, 0x1800000 ;  /* 0x0180000006007836 */ /* 0x000fca0000000000 */
[----:B------:R-:W-:-:S04]  /*03d0*/  LOP3.LUT R0, R0, 0x7f800000, RZ, 0xc0, !PT ;  /* 0x7f80000000007812 */ /* 0x000fc800078ec0ff */
[----:B------:R-:W-:-:S13]  /*03e0*/  ISETP.GT.U32.AND P0, PT, R0, 0x1ffffff, PT ;  /* 0x01ffffff0000780c */ /* 0x000fda0003f04070 */
[----:B------:R-:W-:Y:S05]  /*03f0*/  @P0 BRA `(.L_x_15) ;  /* 0x0000000000100947 */ /* 0x000fea0003800000 */
[----:B------:R-:W-:Y:S02]  /*0400*/  MOV R0, R6 ;  /* 0x0000000600007202 */ /* 0x000fe40000000f00 */
[----:B------:R-:W-:-:S07]  /*0410*/  MOV R4, 0x430 ;  /* 0x0000043000047802 */ /* 0x000fce0000000f00 */
[----:B------:R-:W-:Y:S05]  /*0420*/  CALL.REL.NOINC `($__internal_0_$__cuda_sm20_rcp_rn_f32_slowpath) ;  /* 0x00000008000c7944 */ /* 0x000fea0003c00000 */
[----:B------:R-:W-:Y:S05]  /*0430*/  BRA `(.L_x_16) ;  /* 0x0000000000107947 */ /* 0x000fea0003800000 */
.L_x_15:
[----:B------:R-:W0:Y:S02]  /*0440*/  MUFU.RCP R7, R6 ;  /* 0x0000000600077308 */ /* 0x000e240000001000 */
[----:B0-----:R-:W-:-:S04]  /*0450*/  FFMA R0, R6, R7, -1 ;  /* 0xbf80000006007423 */ /* 0x001fc80000000007 */
[----:B------:R-:W-:-:S04]  /*0460*/  FADD.FTZ R0, -R0, -RZ ;  /* 0x800000ff00007221 */ /* 0x000fc80000010100 */
[----:B------:R-:W-:-:S07]  /*0470*/  FFMA R7, R7, R0, R7 ;  /* 0x0000000007077223 */ /* 0x000fce0000000007 */
.L_x_16:
[----:B------:R-:W-:Y:S05]  /*0480*/  BSYNC.RECONVERGENT B1 ;  /* 0x0000000000017941 */ /* 0x000fea0003800200 */
.L_x_14:
[----:B------:R2:W-:Y:S01]  /*0490*/  STG.E desc[UR4][R14.64], R7 ;  /* 0x000000070e007986 */ /* 0x0005e2000c101904 */
[----:B------:R-:W-:Y:S01]  /*04a0*/  IMAD.IADD R2, R3, 0x1, R2 ;  /* 0x0000000103027824 */ /* 0x000fe200078e0202 */
[----:B------:R-:W-:Y:S06]  /*04b0*/  @P3 BRA `(.L_x_17) ;  /* 0xfffffffc00803947 */ /* 0x000fec000383ffff */
.L_x_13:
[----:B------:R-:W-:Y:S05]  /*04c0*/  BSYNC.RECONVERGENT B0 ;  /* 0x0000000000007941 */ /* 0x000fea0003800200 */
.L_x_12:
[----:B------:R-:W0:Y:S01]  /*04d0*/  LDC.64 R16, c[0x0][0x380] ;  /* 0x0000e000ff107b82 */ /* 0x000e220000000a00 */
[----:B------:R-:W-:Y:S01]  /*04e0*/  ISETP.GE.U32.AND P0, PT, R18, 0x3, PT ;  /* 0x000000031200780c */ /* 0x000fe20003f06070 */
[----:B------:R-:W1:Y:S06]  /*04f0*/  LDCU UR6, c[0x0][0x390] ;  /* 0x00007200ff0677ac */ /* 0x000e6c0008000800 */
[----:B--2---:R-:W2:Y:S06]  /*0500*/  LDC.64 R14, c[0x0][0x388] ;  /* 0x0000e200ff0e7b82 */ /* 0x004eac0000000a00 */
[----:B-1----:R-:W-:Y:S05]  /*0510*/  @!P0 EXIT ;  /* 0x000000000000894d */ /* 0x002fea0003800000 */
.L_x_30:
[----:B0-----:R-:W-:-:S05]  /*0520*/  IMAD.WIDE R18, R2, 0x4, R16 ;  /* 0x0000000402127825 */ /* 0x001fca00078e0210 */
[----:B------:R-:W3:Y:S01]  /*0530*/  LDG.E R0, desc[UR4][R18.64] ;  /* 0x0000000412007981 */ /* 0x000ee2000c1e1900 */
[----:B------:R-:W-:Y:S01]  /*0540*/  HFMA2 R5, -RZ, RZ, 0.96630859375, -0.0022525787353515625 ;  /* 0x3bbb989dff057431 */ /* 0x000fe200000001ff */
[----:B------:R-:W-:Y:S01]  /*0550*/  MOV R7, 0x437c0000 ;  /* 0x437c000000077802 */ /* 0x000fe20000000f00 */
[----:B------:R-:W-:Y:S03]  /*0560*/  BSSY.RECONVERGENT B0, `(.L_x_18) ;  /* 0x0000015000007945 */ /* 0x000fe60003800200 */
[----:B---3--:R-:W-:-:S04]  /*0570*/  FFMA.SAT R4, R0, R5, 0.5 ;  /* 0x3f00000000047423 */ /* 0x008fc80000002005 */
[----:B------:R-:W-:-:S04]  /*0580*/  FFMA.RM R4, R4, R7, 12582913 ;  /* 0x4b40000104047423 */ /* 0x000fc80000004007 */
[C---:B------:R-:W-:Y:S01]  /*0590*/  FADD R5, R4.reuse, -12583039 ;  /* 0xcb40007f04057421 */ /* 0x040fe20000000000 */
[----:B------:R-:W-:-:S03]  /*05a0*/  IMAD.SHL.U32 R4, R4, 0x800000, RZ ;  /* 0x0080000004047824 */ /* 0x000fc600078e00ff */
[----:B------:R-:W-:-:S04]  /*05b0*/  FFMA R5, R0, 1.4426950216293334961, -R5 ;  /* 0x3fb8aa3b00057823 */ /* 0x000fc80000000805 */
[----:B------:R-:W-:-:S06]  /*05c0*/  FFMA R5, R0, 1.925963033500011079e-08, R5 ;  /* 0x32a5706000057823 */ /* 0x000fcc0000000005 */
[----:B------:R-:W0:Y:S02]  /*05d0*/  MUFU.EX2 R5, R5 ;  /* 0x0000000500057308 */ /* 0x000e240000000800 */
[----:B0-----:R-:W-:-:S05]  /*05e0*/  FFMA R4, R4, R5, 1 ;  /* 0x3f80000004047423 */ /* 0x001fca0000000005 */
[----:B------:R-:W-:-:S04]  /*05f0*/  IADD3 R0, PT, PT, R4, 0x1800000, RZ ;  /* 0x0180000004007810 */ /* 0x000fc80007ffe0ff */
[----:B------:R-:W-:-:S04]  /*0600*/  LOP3.LUT R0, R0, 0x7f800000, RZ, 0xc0, !PT ;  /* 0x7f80000000007812 */ /* 0x000fc800078ec0ff */
[----:B------:R-:W-:-:S13]  /*0610*/  ISETP.GT.U32.AND P0, PT, R0, 0x1ffffff, PT ;  /* 0x01ffffff0000780c */ /* 0x000fda0003f04070 */
[----:B------:R-:W-:Y:S05]  /*0620*/  @P0 BRA `(.L_x_19) ;  /* 0x0000000000100947 */ /* 0x000fea0003800000 */
[----:B------:R-:W-:Y:S02]  /*0630*/  MOV R0, R4 ;  /* 0x0000000400007202 */ /* 0x000fe40000000f00 */
[----:B------:R-:W-:-:S07]  /*0640*/  MOV R4, 0x660 ;  /* 0x0000066000047802 */ /* 0x000fce0000000f00 */
[----:B--2---:R-:W-:Y:S05]  /*0650*/  CALL.REL.NOINC `($__internal_0_$__cuda_sm20_rcp_rn_f32_slowpath) ;  /* 0x0000000400807944 */ /* 0x004fea0003c00000 */
[----:B------:R-:W-:Y:S05]  /*0660*/  BRA `(.L_x_20) ;  /* 0x0000000000107947 */ /* 0x000fea0003800000 */
.L_x_19:
[----:B------:R-:W0:Y:S02]  /*0670*/  MUFU.RCP R7, R4 ;  /* 0x0000000400077308 */ /* 0x000e240000001000 */
[----:B0-----:R-:W-:-:S04]  /*0680*/  FFMA R0, R4, R7, -1 ;  /* 0xbf80000004007423 */ /* 0x001fc80000000007 */
[----:B------:R-:W-:-:S04]  /*0690*/  FADD.FTZ R0, -R0, -RZ ;  /* 0x800000ff00007221 */ /* 0x000fc80000010100 */
[----:B------:R-:W-:-:S07]  /*06a0*/  FFMA R7, R7, R0, R7 ;  /* 0x0000000007077223 */ /* 0x000fce0000000007 */
.L_x_20:
[----:B------:R-:W-:Y:S05]  /*06b0*/  BSYNC.RECONVERGENT B0 ;  /* 0x0000000000007941 */ /* 0x000fea0003800200 */
.L_x_18:
[----:B--2---:R-:W-:-:S04]  /*06c0*/  IMAD.WIDE R12, R2, 0x4, R14 ;  /* 0x00000004020c7825 */ /* 0x004fc800078e020e */
[----:B------:R-:W-:Y:S01]  /*06d0*/  IMAD.WIDE R18, R3, 0x4, R18 ;  /* 0x0000000403127825 */ /* 0x000fe200078e0212 */
[----:B------:R0:W-:Y:S04]  /*06e0*/  STG.E desc[UR4][R12.64], R7 ;  /* 0x000000070c007986 */ /* 0x0001e8000c101904 */
[----:B------:R-:W2:Y:S01]  /*06f0*/  LDG.E R0, desc[UR4][R18.64] ;  /* 0x0000000412007981 */ /* 0x000ea2000c1e1900 */
[----:B------:R-:W-:Y:S02]  /*0700*/  HFMA2 R9, -RZ, RZ, 3.7421875, 0 ;  /* 0x437c0000ff097431 */ /* 0x000fe400000001ff */
[----:B------:R-:W-:Y:S01]  /*0710*/  IMAD.MOV.U32 R5, RZ, RZ, 0x3bbb989d ;  /* 0x3bbb989dff057424 */ /* 0x000fe200078e00ff */
[----:B------:R-:W-:Y:S03]  /*0720*/  BSSY.RECONVERGENT B0, `(.L_x_21) ;  /* 0x0000015000007945 */ /* 0x000fe60003800200 */
[----:B--2---:R-:W-:-:S04]  /*0730*/  FFMA.SAT R4, R0, R5, 0.5 ;  /* 0x3f00000000047423 */ /* 0x004fc80000002005 */
[----:B------:R-:W-:-:S04]  /*0740*/  FFMA.RM R4, R4, R9, 12582913 ;  /* 0x4b40000104047423 */ /* 0x000fc80000004009 */
[C---:B------:R-:W-:Y:S01]  /*0750*/  FADD R5, R4.reuse, -12583039 ;  /* 0xcb40007f04057421 */ /* 0x040fe20000000000 */
[----:B------:R-:W-:-:S03]  /*0760*/  SHF.L.U32 R4, R4, 0x17, RZ ;  /* 0x0000001704047819 */ /* 0x000fc600000006ff */
[----:B------:R-:W-:-:S04]  /*0770*/  FFMA R5, R0, 1.4426950216293334961, -R5 ;  /* 0x3fb8aa3b00057823 */ /* 0x000fc80000000805 */
[----:B------:R-:W-:-:S06]  /*0780*/  FFMA R5, R0, 1.925963033500011079e-08, R5 ;  /* 0x32a5706000057823 */ /* 0x000fcc0000000005 */
[----:B------:R-:W1:Y:S02]  /*0790*/  MUFU.EX2 R5, R5 ;  /* 0x0000000500057308 */ /* 0x000e640000000800 */
[----:B-1----:R-:W-:-:S04]  /*07a0*/  FFMA R4, R4, R5, 1 ;  /* 0x3f80000004047423 */ /* 0x002fc80000000005 */
[----:B------:R-:W-:-:S05]  /*07b0*/  VIADD R0, R4, 0x1800000 ;  /* 0x0180000004007836 */ /* 0x000fca0000000000 */
[----:B------:R-:W-:-:S04]  /*07c0*/  LOP3.LUT R0, R0, 0x7f800000, RZ, 0xc0, !PT ;  /* 0x7f80000000007812 */ /* 0x000fc800078ec0ff */
[----:B------:R-:W-:-:S13]  /*07d0*/  ISETP.GT.U32.AND P0, PT, R0, 0x1ffffff, PT ;  /* 0x01ffffff0000780c */ /* 0x000fda0003f04070 */
[----:B0-----:R-:W-:Y:S05]  /*07e0*/  @P0 BRA `(.L_x_22) ;  /* 0x0000000000100947 */ /* 0x001fea0003800000 */
[----:B------:R-:W-:Y:S02]  /*07f0*/  MOV R0, R4 ;  /* 0x0000000400007202 */ /* 0x000fe40000000f00 */
[----:B------:R-:W-:-:S07]  /*0800*/  MOV R4, 0x820 ;  /* 0x0000082000047802 */ /* 0x000fce0000000f00 */
[----:B------:R-:W-:Y:S05]  /*0810*/  CALL.REL.NOINC `($__internal_0_$__cuda_sm20_rcp_rn_f32_slowpath) ;  /* 0x0000000400107944 */ /* 0x000fea0003c00000 */
[----:B------:R-:W-:Y:S05]  /*0820*/  BRA `(.L_x_23) ;  /* 0x0000000000107947 */ /* 0x000fea0003800000 */
.L_x_22:
[----:B------:R-:W0:Y:S02]  /*0830*/  MUFU.RCP R7, R4 ;  /* 0x0000000400077308 */ /* 0x000e240000001000 */
[----:B0-----:R-:W-:-:S04]  /*0840*/  FFMA R0, R4, R7, -1 ;  /* 0xbf80000004007423 */ /* 0x001fc80000000007 */
[----:B------:R-:W-:-:S04]  /*0850*/  FADD.FTZ R0, -R0, -RZ ;  /* 0x800000ff00007221 */ /* 0x000fc80000010100 */
[----:B------:R-:W-:-:S07]  /*0860*/  FFMA R7, R7, R0, R7 ;  /* 0x0000000007077223 */ /* 0x000fce0000000007 */
.L_x_23:
[----:B------:R-:W-:Y:S05]  /*0870*/  BSYNC.RECONVERGENT B0 ;  /* 0x0000000000007941 */ /* 0x000fea0003800200 */
.L_x_21:
[----:B------:R-:W-:-:S04]  /*0880*/  IMAD.WIDE R12, R3, 0x4, R12 ;  /* 0x00000004030c7825 */ /* 0x000fc800078e020c */
[----:B------:R-:W-:Y:S01]  /*0890*/  IMAD.WIDE R18, R3, 0x4, R18 ;  /* 0x0000000403127825 */ /* 0x000fe200078e0212 */
[----:B------:R0:W-:Y:S04]  /*08a0*/  STG.E desc[UR4][R12.64], R7 ;  /* 0x000000070c007986 */ /* 0x0001e8000c101904 */
[----:B------:R-:W2:Y:S01]  /*08b0*/  LDG.E R0, desc[UR4][R18.64] ;  /* 0x0000000412007981 */ /* 0x000ea2000c1e1900 */
[----:B------:R-:W-:Y:S01]  /*08c0*/  MOV R5, 0x3bbb989d ;  /* 0x3bbb989d00057802 */ /* 0x000fe20000000f00 */
        /* <DEDUP_REMOVED lines=9> */
[----:B-1----:R-:W-:-:S05]  /*0960*/  FFMA R4, R4, R5, 1 ;  /* 0x3f80000004047423 */ /* 0x002fca0000000005 */
[----:B------:R-:W-:-:S04]  /*0970*/  IADD3 R0, PT, PT, R4, 0x1800000, RZ ;  /* 0x0180000004007810 */ /* 0x000fc80007ffe0ff */
[----:B------:R-:W-:-:S04]  /*0980*/  LOP3.LUT R0, R0, 0x7f800000, RZ, 0xc0, !PT ;  /* 0x7f80000000007812 */ /* 0x000fc800078ec0ff */
[----:B------:R-:W-:-:S13]  /*0990*/  ISETP.GT.U32.AND P0, PT, R0, 0x1ffffff, PT ;  /* 0x01ffffff0000780c */ /* 0x000fda0003f04070 */
[----:B0-----:R-:W-:Y:S05]  /*09a0*/  @P0 BRA `(.L_x_25) ;  /* 0x0000000000100947 */ /* 0x001fea0003800000 */
[----:B------:R-:W-:Y:S01]  /*09b0*/  IMAD.MOV.U32 R0, RZ, RZ, R4 ;  /* 0x000000ffff007224 */ /* 0x000fe200078e0004 */
[----:B------:R-:W-:-:S07]  /*09c0*/  MOV R4, 0x9e0 ;  /* 0x000009e000047802 */ /* 0x000fce0000000f00 */
[----:B------:R-:W-:Y:S05]  /*09d0*/  CALL.REL.NOINC `($__internal_0_$__cuda_sm20_rcp_rn_f32_slowpath) ;  /* 0x0000000000a07944 */ /* 0x000fea0003c00000 */
[----:B------:R-:W-:Y:S05]  /*09e0*/  BRA `(.L_x_26) ;  /* 0x0000000000107947 */ /* 0x000fea0003800000 */
.L_x_25:
[----:B------:R-:W0:Y:S02]  /*09f0*/  MUFU.RCP R7, R4 ;  /* 0x0000000400077308 */ /* 0x000e240000001000 */
[----:B0-----:R-:W-:-:S04]  /*0a00*/  FFMA R0, R4, R7, -1 ;  /* 0xbf80000004007423 */ /* 0x001fc80000000007 */
[----:B------:R-:W-:-:S04]  /*0a10*/  FADD.FTZ R0, -R0, -RZ ;  /* 0x800000ff00007221 */ /* 0x000fc80000010100 */
[----:B------:R-:W-:-:S07]  /*0a20*/  FFMA R7, R7, R0, R7 ;  /* 0x0000000007077223 */ /* 0x000fce0000000007 */
.L_x_26:
[----:B------:R-:W-:Y:S05]  /*0a30*/  BSYNC.RECONVERGENT B0 ;  /* 0x0000000000007941 */ /* 0x000fea0003800200 */
.L_x_24:
[----:B------:R-:W-:-:S04]  /*0a40*/  IMAD.WIDE R12, R3, 0x4, R12 ;  /* 0x00000004030c7825 */ /* 0x000fc800078e020c */
[----:B------:R-:W-:Y:S01]  /*0a50*/  IMAD.WIDE R18, R3, 0x4, R18 ;  /* 0x0000000403127825 */ /* 0x000fe200078e0212 */
[----:B------:R0:W-:Y:S05]  /*0a60*/  STG.E desc[UR4][R12.64], R7 ;  /* 0x000000070c007986 */ /* 0x0001ea000c101904 */
[----:B------:R-:W2:Y:S01]  /*0a70*/  LDG.E R18, desc[UR4][R18.64] ;  /* 0x0000000412127981 */ /* 0x000ea2000c1e1900 */
[----:B------:R-:W-:Y:S01]  /*0a80*/  HFMA2 R5, -RZ, RZ, 0.96630859375, -0.0022525787353515625 ;  /* 0x3bbb989dff057431 */ /* 0x000fe200000001ff */
[----:B------:R-:W-:Y:S01]  /*0a90*/  MOV R9, 0x437c0000 ;  /* 0x437c000000097802 */ /* 0x000fe20000000f00 */
[----:B------:R-:W-:Y:S03]  /*0aa0*/  BSSY.RECONVERGENT B0, `(.L_x_27) ;  /* 0x0000015000007945 */ /* 0x000fe60003800200 */
[----:B--2---:R-:W-:-:S04]  /*0ab0*/  FFMA.SAT R0, R18, R5, 0.5 ;  /* 0x3f00000012007423 */ /* 0x004fc80000002005 */
[----:B------:R-:W-:-:S04]  /*0ac0*/  FFMA.RM R0, R0, R9, 12582913 ;  /* 0x4b40000100007423 */ /* 0x000fc80000004009 */
[C---:B------:R-:W-:Y:S01]  /*0ad0*/  FADD R5, R0.reuse, -12583039 ;  /* 0xcb40007f00057421 */ /* 0x040fe20000000000 */
[----:B------:R-:W-:-:S03]  /*0ae0*/  IMAD.SHL.U32 R0, R0, 0x800000, RZ ;  /* 0x0080000000007824 */ /* 0x000fc600078e00ff */
        /* <DEDUP_REMOVED lines=8> */
[----:B------:R-:W-:Y:S02]  /*0b70*/  MOV R0, R4 ;  /* 0x0000000400007202 */ /* 0x000fe40000000f00 */
[----:B------:R-:W-:-:S07]  /*0b80*/  MOV R4, 0xba0 ;  /* 0x00000ba000047802 */ /* 0x000fce0000000f00 */
[----:B------:R-:W-:Y:S05]  /*0b90*/  CALL.REL.NOINC `($__internal_0_$__cuda_sm20_rcp_rn_f32_slowpath) ;  /* 0x0000000000307944 */ /* 0x000fea0003c00000 */
[----:B------:R-:W-:Y:S05]  /*0ba0*/  BRA `(.L_x_29) ;  /* 0x0000000000107947 */ /* 0x000fea0003800000 */
.L_x_28:
[----:B------:R-:W0:Y:S02]  /*0bb0*/  MUFU.RCP R7, R4 ;  /* 0x0000000400077308 */ /* 0x000e240000001000 */
[----:B0-----:R-:W-:-:S04]  /*0bc0*/  FFMA R0, R4, R7, -1 ;  /* 0xbf80000004007423 */ /* 0x001fc80000000007 */
[----:B------:R-:W-:-:S04]  /*0bd0*/  FADD.FTZ R0, -R0, -RZ ;  /* 0x800000ff00007221 */ /* 0x000fc80000010100 */
[----:B------:R-:W-:-:S07]  /*0be0*/  FFMA R7, R7, R0, R7 ;  /* 0x0000000007077223 */ /* 0x000fce0000000007 */
.L_x_29:
[----:B------:R-:W-:Y:S05]  /*0bf0*/  BSYNC.RECONVERGENT B0 ;  /* 0x0000000000007941 */ /* 0x000fea0003800200 */
.L_x_27:
[----:B------:R-:W-:-:S04]  /*0c00*/  IMAD.WIDE R12, R3, 0x4, R12 ;  /* 0x00000004030c7825 */ /* 0x000fc800078e020c */
[----:B------:R-:W-:Y:S01]  /*0c10*/  IMAD R2, R3, 0x4, R2 ;  /* 0x0000000403027824 */ /* 0x000fe200078e0202 */
[----:B------:R1:W-:Y:S04]  /*0c20*/  STG.E desc[UR4][R12.64], R7 ;  /* 0x000000070c007986 */ /* 0x0003e8000c101904 */
[----:B------:R-:W-:-:S13]  /*0c30*/  ISETP.GE.AND P0, PT, R2, UR6, PT ;  /* 0x0000000602007c0c */ /* 0x000fda000bf06270 */
[----:B-1----:R-:W-:Y:S05]  /*0c40*/  @!P0 BRA `(.L_x_30) ;  /* 0xfffffff800348947 */ /* 0x002fea000383ffff */
[----:B------:R-:W-:Y:S05]  /*0c50*/  EXIT ;  /* 0x000000000000794d */ /* 0x000fea0003800000 */
        .weak           $__internal_0_$__cuda_sm20_rcp_rn_f32_slowpath
        .type           $__internal_0_$__cuda_sm20_rcp_rn_f32_slowpath,@function
        .size           $__internal_0_$__cuda_sm20_rcp_rn_f32_slowpath,(.L_x_36 - $__internal_0_$__cuda_sm20_rcp_rn_f32_slowpath)
$__internal_0_$__cuda_sm20_rcp_rn_f32_slowpath:
[----:B------:R-:W-:Y:S01]  /*0c60*/  SHF.L.U32 R5, R0, 0x1, RZ ;  /* 0x0000000100057819 */ /* 0x000fe200000006ff */
[----:B------:R-:W-:Y:S03]  /*0c70*/  BSSY.RECONVERGENT B2, `(.L_x_31) ;  /* 0x0000030000027945 */ /* 0x000fe60003800200 */
[----:B------:R-:W-:-:S04]  /*0c80*/  SHF.R.U32.HI R5, RZ, 0x18, R5 ;  /* 0x00000018ff057819 */ /* 0x000fc80000011605 */
[----:B------:R-:W-:-:S13]  /*0c90*/  ISETP.NE.U32.AND P0, PT, R5, RZ, PT ;  /* 0x000000ff0500720c */ /* 0x000fda0003f05070 */
[----:B------:R-:W-:Y:S05]  /*0ca0*/  @P0 BRA `(.L_x_32) ;  /* 0x0000000000280947 */ /* 0x000fea0003800000 */
[----:B------:R-:W-:-:S04]  /*0cb0*/  SHF.L.U32 R5, R0, 0x1, RZ ;  /* 0x0000000100057819 */ /* 0x000fc800000006ff */
[----:B------:R-:W-:-:S13]  /*0cc0*/  ISETP.NE.AND P0, PT, R5, RZ, PT ;  /* 0x000000ff0500720c */ /* 0x000fda0003f05270 */
[----:B------:R-:W-:Y:S01]  /*0cd0*/  @P0 FFMA R6, R0, 1.84467440737095516160e+19, RZ ;  /* 0x5f80000000060823 */ /* 0x000fe200000000ff */
[----:B------:R-:W-:Y:S08]  /*0ce0*/  @!P0 MUFU.RCP R7, R0 ;  /* 0x0000000000078308 */ /* 0x000ff00000001000 */
[----:B------:R-:W0:Y:S02]  /*0cf0*/  @P0 MUFU.RCP R5, R6 ;  /* 0x0000000600050308 */ /* 0x000e240000001000 */
[----:B0-----:R-:W-:-:S04]  /*0d00*/  @P0 FFMA R8, R6, R5, -1 ;  /* 0xbf80000006080423 */ /* 0x001fc80000000005 */
[----:B------:R-:W-:-:S04]  /*0d10*/  @P0 FADD.FTZ R8, -R8, -RZ ;  /* 0x800000ff08080221 */ /* 0x000fc80000010100 */
[----:B------:R-:W-:-:S04]  /*0d20*/  @P0 FFMA R8, R5, R8, R5 ;  /* 0x0000000805080223 */ /* 0x000fc80000000005 */
[----:B------:R-:W-:Y:S01]  /*0d30*/  @P0 FFMA R7, R8, 1.84467440737095516160e+19, RZ ;  /* 0x5f80000008070823 */ /* 0x000fe200000000ff */
[----:B------:R-:W-:Y:S06]  /*0d40*/  BRA `(.L_x_33) ;  /* 0x0000000000887947 */ /* 0x000fec0003800000 */
.L_x_32:
[----:B------:R-:W-:-:S05]  /*0d50*/  VIADD R6, R5, 0xffffff03 ;  /* 0xffffff0305067836 */ /* 0x000fca0000000000 */
[----:B------:R-:W-:-:S13]  /*0d60*/  ISETP.GT.U32.AND P0, PT, R6, 0x1, PT ;  /* 0x000000010600780c */ /* 0x000fda0003f04070 */
[----:B------:R-:W-:Y:S05]  /*0d70*/  @P0 BRA `(.L_x_34) ;  /* 0x0000000000780947 */ /* 0x000fea0003800000 */
[----:B------:R-:W-:Y:S01]  /*0d80*/  LOP3.LUT R21, R0, 0x7fffff, RZ, 0xc0, !PT ;  /* 0x007fffff00157812 */ /* 0x000fe200078ec0ff */
[----:B------:R-:W-:Y:S02]  /*0d90*/  HFMA2 R9, -RZ, RZ, 0, 1.78813934326171875e-07 ;  /* 0x00000003ff097431 */ /* 0x000fe400000001ff */
[----:B------:R-:W-:Y:S01]  /*0da0*/  VIADD R5, R5, 0xffffff04 ;  /* 0xffffff0405057836 */ /* 0x000fe20000000000 */
[----:B------:R-:W-:-:S04]  /*0db0*/  LOP3.LUT R21, R21, 0x3f800000, RZ, 0xfc, !PT ;  /* 0x3f80000015157812 */ /* 0x000fc800078efcff */
[----:B------:R-:W0:Y:S01]  /*0dc0*/  MUFU.RCP R8, R21 ;  /* 0x0000001500087308 */ /* 0x000e220000001000 */
[----:B------:R-:W-:Y:S01]  /*0dd0*/  SHF.L.U32 R9, R9, R6, RZ ;  /* 0x0000000609097219 */ /* 0x000fe200000006ff */
[----:B0-----:R-:W-:-:S04]  /*0de0*/  FFMA R11, R21, R8, -1 ;  /* 0xbf800000150b7423 */ /* 0x001fc80000000008 */
[----:B------:R-:W-:-:S04]  /*0df0*/  FADD.FTZ R11, -R11, -RZ ;  /* 0x800000ff0b0b7221 */ /* 0x000fc80000010100 */
[CCC-:B------:R-:W-:Y:S01]  /*0e00*/  FFMA.RM R7, R8.reuse, R11.reuse, R8.reuse ;  /* 0x0000000b08077223 */ /* 0x1c0fe20000004008 */
[----:B------:R-:W-:-:S04]  /*0e10*/  FFMA.RP R8, R8, R11, R8 ;  /* 0x0000000b08087223 */ /* 0x000fc80000008008 */
[C---:B------:R-:W-:Y:S02]  /*0e20*/  LOP3.LUT R10, R7.reuse, 0x7fffff, RZ, 0xc0, !PT ;  /* 0x007fffff070a7812 */ /* 0x040fe400078ec0ff */
[----:B------:R-:W-:Y:S02]  /*0e30*/  FSETP.NEU.FTZ.AND P0, PT, R7, R8, PT ;  /* 0x000000080700720b */ /* 0x000fe40003f1d000 */
[----:B------:R-:W-:Y:S02]  /*0e40*/  LOP3.LUT R10, R10, 0x800000, RZ, 0xfc, !PT ;  /* 0x008000000a0a7812 */ /* 0x000fe400078efcff */
[----:B------:R-:W-:Y:S02]  /*0e50*/  SEL R7, RZ, 0xffffffff, !P0 ;  /* 0xffffffffff077807 */ /* 0x000fe40004000000 */
[----:B------:R-:W-:Y:S02]  /*0e60*/  LOP3.LUT R9, R9, R10, RZ, 0xc0, !PT ;  /* 0x0000000a09097212 */ /* 0x000fe400078ec0ff */
[----:B------:R-:W-:-:S02]  /*0e70*/  IADD3 R7, PT, PT, -R7, RZ, RZ ;  /* 0x000000ff07077210 */ /* 0x000fc40007ffe1ff */
[-C--:B------:R-:W-:Y:S02]  /*0e80*/  SHF.R.U32.HI R9, RZ, R6.reuse, R9 ;  /* 0x00000006ff097219 */ /* 0x080fe40000011609 */
[--C-:B------:R-:W-:Y:S02]  /*0e90*/  LOP3.LUT P1, RZ, R7, R6, R10.reuse, 0xf8, !PT ;  /* 0x0000000607ff7212 */ /* 0x100fe4000782f80a */
[C---:B------:R-:W-:Y:S02]  /*0ea0*/  LOP3.LUT P0, RZ, R9.reuse, 0x1, RZ, 0xc0, !PT ;  /* 0x0000000109ff7812 */ /* 0x040fe4000780c0ff */
[----:B------:R-:W-:Y:S02]  /*0eb0*/  LOP3.LUT P2, RZ, R9, 0x2, RZ, 0xc0, !PT ;  /* 0x0000000209ff7812 */ /* 0x000fe4000784c0ff */
[----:B------:R-:W-:Y:S02]  /*0ec0*/  SHF.R.U32.HI R5, RZ, R5, R10 ;  /* 0x00000005ff057219 */ /* 0x000fe4000001160a */
[----:B------:R-:W-:-:S02]  /*0ed0*/  PLOP3.LUT P0, PT, P0, P1, P2, 0xe0, 0x0 ;  /* 0x000000000000781c */ /* 0x000fc40000703c20 */
[----:B------:R-:W-:Y:S02]  /*0ee0*/  LOP3.LUT P1, RZ, R0, 0x7fffff, RZ, 0xc0, !PT ;  /* 0x007fffff00ff7812 */ /* 0x000fe4000782c0ff */
[----:B------:R-:W-:-:S04]  /*0ef0*/  SEL R6, RZ, 0x1, !P0 ;  /* 0x00000001ff067807 */ /* 0x000fc80004000000 */
[----:B------:R-:W-:-:S04]  /*0f00*/  IADD3 R6, PT, PT, -R6, RZ, RZ ;  /* 0x000000ff06067210 */ /* 0x000fc80007ffe1ff */
[----:B------:R-:W-:-:S13]  /*0f10*/  ISETP.GE.AND P0, PT, R6, RZ, PT ;  /* 0x000000ff0600720c */ /* 0x000fda0003f06270 */
[----:B------:R-:W-:-:S04]  /*0f20*/  @!P0 IADD3 R5, PT, PT, R5, 0x1, RZ ;  /* 0x0000000105058810 */ /* 0x000fc80007ffe0ff */
[----:B------:R-:W-:-:S04]  /*0f30*/  @!P1 SHF.L.U32 R5, R5, 0x1, RZ ;  /* 0x0000000105059819 */ /* 0x000fc800000006ff */
[----:B------:R-:W-:Y:S01]  /*0f40*/  LOP3.LUT R7, R5, 0x80000000, R0, 0xf8, !PT ;  /* 0x8000000005077812 */ /* 0x000fe200078ef800 */
[----:B------:R-:W-:Y:S06]  /*0f50*/  BRA `(.L_x_33) ;  /* 0x0000000000047947 */ /* 0x000fec0003800000 */
.L_x_34:
[----:B------:R0:W1:Y:S02]  /*0f60*/  MUFU.RCP R7, R0 ;  /* 0x0000000000077308 */ /* 0x0000640000001000 */
.L_x_33:
[----:B------:R-:W-:Y:S05]  /*0f70*/  BSYNC.RECONVERGENT B2 ;  /* 0x0000000000027941 */ /* 0x000fea0003800200 */
.L_x_31:
[----:B------:R-:W-:-:S04]  /*0f80*/  MOV R5, 0x0 ;  /* 0x0000000000057802 */ /* 0x000fc80000000f00 */
[----:B01----:R-:W-:Y:S05]  /*0f90*/  RET.REL.NODEC R4 `(_Z14sigmoid_kernelPKfPfi) ;  /* 0xfffffff004187950 */ /* 0x003fea0003c3ffff */
.L_x_35:
        /* <DEDUP_REMOVED lines=14> */
.L_x_36:


//--------------------- .nv.global.init           --------------------------
	.section	.nv.global.init,"aw",@progbits
.nv.global.init:
	.type		$str,@object
	.size		$str,(.L_0 - $str)
$str:
        /*0000*/ 	.byte	0x48, 0x65, 0x6c, 0x6c, 0x6f, 0x20, 0x66, 0x72, 0x6f, 0x6d, 0x20, 0x74, 0x68, 0x65, 0x20, 0x47
        /*0010*/ 	.byte	0x50, 0x55, 0x2c, 0x20, 0x69, 0x6e, 0x64, 0x65, 0x78, 0x20, 0x25, 0x64, 0x0a, 0x00
.L_0:


//--------------------- .nv.shared.reserved.0     --------------------------
	.section	.nv.shared.reserved.0,"aw",@nobits
	.weak		__nv_reservedSMEM_offset_0_alias
	.size		__nv_reservedSMEM_offset_0_alias, 0, 64
	.other		__nv_reservedSMEM_offset_0_alias,@"STO_CUDA_RESERVED_SHARED STV_DEFAULT"
__nv_reservedSMEM_offset_0_alias:
	.zero		0
	.zero		64


//--------------------- .nv.constant0._Z11hello_worldv --------------------------
	.section	.nv.constant0._Z11hello_worldv,"a",@progbits
	.sectionflags	@""
	.align	4
.nv.constant0._Z11hello_worldv:
	.zero		896


//--------------------- .nv.constant0._Z19output_error_kernelPKfS0_Pfi --------------------------
	.section	.nv.constant0._Z19output_error_kernelPKfS0_Pfi,"a",@progbits
	.sectionflags	@""
	.align	4
.nv.constant0._Z19output_error_kernelPKfS0_Pfi:
	.zero		924


//--------------------- .nv.constant0._Z25sigmoid_derivative_kernelPKfS0_Pfi --------------------------
	.section	.nv.constant0._Z25sigmoid_derivative_kernelPKfS0_Pfi,"a",@progbits
	.sectionflags	@""
	.align	4
.nv.constant0._Z25sigmoid_derivative_kernelPKfS0_Pfi:
	.zero		924


//--------------------- .nv.constant0._Z14sigmoid_kernelPKfPfi --------------------------
	.section	.nv.constant0._Z14sigmoid_kernelPKfPfi,"a",@progbits
	.sectionflags	@""
	.align	4
.nv.constant0._Z14sigmoid_kernelPKfPfi:
	.zero		916


//--------------------- SYMBOLS --------------------------

	.type		.nv.reservedSmem.offset0,@object
	.size		.nv.reservedSmem.offset0,0x4
	.type		vprintf,@function
